//
// Generated by NVIDIA NVVM Compiler
//
// Compiler Build ID: CL-36424714
// Cuda compilation tools, release 13.0, V13.0.88
// Based on NVVM 20.0.0
//

.version 9.0
.target sm_100
.address_size 64

	// .globl	_Z19dequant_q4_0_kernelPKhP6__halfi

.visible .entry _Z19dequant_q4_0_kernelPKhP6__halfi(
	.param .u64 .ptr .align 1 _Z19dequant_q4_0_kernelPKhP6__halfi_param_0,
	.param .u64 .ptr .align 1 _Z19dequant_q4_0_kernelPKhP6__halfi_param_1,
	.param .u32 _Z19dequant_q4_0_kernelPKhP6__halfi_param_2
)
{
	.reg .pred 	%p<2>;
	.reg .b16 	%rs<225>;
	.reg .b32 	%r<8>;
	.reg .b32 	%f<33>;
	.reg .b64 	%rd<9>;

	ld.param.u64 	%rd1, [_Z19dequant_q4_0_kernelPKhP6__halfi_param_0];
	ld.param.u64 	%rd2, [_Z19dequant_q4_0_kernelPKhP6__halfi_param_1];
	ld.param.u32 	%r2, [_Z19dequant_q4_0_kernelPKhP6__halfi_param_2];
	mov.u32 	%r3, %ctaid.x;
	mov.u32 	%r4, %ntid.x;
	mov.u32 	%r5, %tid.x;
	mad.lo.s32 	%r1, %r3, %r4, %r5;
	setp.ge.s32 	%p1, %r1, %r2;
	@%p1 bra 	$L__BB0_2;
	cvta.to.global.u64 	%rd3, %rd1;
	cvta.to.global.u64 	%rd4, %rd2;
	mul.lo.s32 	%r6, %r1, 18;
	cvt.s64.s32 	%rd5, %r6;
	add.s64 	%rd6, %rd3, %rd5;
	shl.b32 	%r7, %r1, 5;
	mul.wide.s32 	%rd7, %r7, 2;
	add.s64 	%rd8, %rd4, %rd7;
	ld.global.nc.u16 	%rs3, [%rd6];
	ld.global.nc.u8 	%rs129, [%rd6+2];
	cvt.u16.u8 	%rs130, %rs129;
	and.b16  	%rs131, %rs130, 15;
	add.s16 	%rs132, %rs131, -8;
	shr.u16 	%rs133, %rs130, 4;
	add.s16 	%rs134, %rs133, -8;
	cvt.rn.f32.s16 	%f1, %rs132;
	// begin inline asm
	{  cvt.rn.f16.f32 %rs1, %f1;}

	// end inline asm
	// begin inline asm
	{mul.f16 %rs2,%rs3,%rs1;
}
	// end inline asm
	st.global.u16 	[%rd8], %rs2;
	cvt.rn.f32.s16 	%f2, %rs134;
	// begin inline asm
	{  cvt.rn.f16.f32 %rs5, %f2;}

	// end inline asm
	// begin inline asm
	{mul.f16 %rs6,%rs3,%rs5;
}
	// end inline asm
	st.global.u16 	[%rd8+2], %rs6;
	ld.global.nc.u8 	%rs135, [%rd6+3];
	cvt.u16.u8 	%rs136, %rs135;
	and.b16  	%rs137, %rs136, 15;
	add.s16 	%rs138, %rs137, -8;
	shr.u16 	%rs139, %rs136, 4;
	add.s16 	%rs140, %rs139, -8;
	cvt.rn.f32.s16 	%f3, %rs138;
	// begin inline asm
	{  cvt.rn.f16.f32 %rs9, %f3;}

	// end inline asm
	// begin inline asm
	{mul.f16 %rs10,%rs3,%rs9;
}
	// end inline asm
	st.global.u16 	[%rd8+4], %rs10;
	cvt.rn.f32.s16 	%f4, %rs140;
	// begin inline asm
	{  cvt.rn.f16.f32 %rs13, %f4;}

	// end inline asm
	// begin inline asm
	{mul.f16 %rs14,%rs3,%rs13;
}
	// end inline asm
	st.global.u16 	[%rd8+6], %rs14;
	ld.global.nc.u8 	%rs141, [%rd6+4];
	cvt.u16.u8 	%rs142, %rs141;
	and.b16  	%rs143, %rs142, 15;
	add.s16 	%rs144, %rs143, -8;
	shr.u16 	%rs145, %rs142, 4;
	add.s16 	%rs146, %rs145, -8;
	cvt.rn.f32.s16 	%f5, %rs144;
	// begin inline asm
	{  cvt.rn.f16.f32 %rs17, %f5;}

	// end inline asm
	// begin inline asm
	{mul.f16 %rs18,%rs3,%rs17;
}
	// end inline asm
	st.global.u16 	[%rd8+8], %rs18;
	cvt.rn.f32.s16 	%f6, %rs146;
	// begin inline asm
	{  cvt.rn.f16.f32 %rs21, %f6;}

	// end inline asm
	// begin inline asm
	{mul.f16 %rs22,%rs3,%rs21;
}
	// end inline asm
	st.global.u16 	[%rd8+10], %rs22;
	ld.global.nc.u8 	%rs147, [%rd6+5];
	cvt.u16.u8 	%rs148, %rs147;
	and.b16  	%rs149, %rs148, 15;
	add.s16 	%rs150, %rs149, -8;
	shr.u16 	%rs151, %rs148, 4;
	add.s16 	%rs152, %rs151, -8;
	cvt.rn.f32.s16 	%f7, %rs150;
	// begin inline asm
	{  cvt.rn.f16.f32 %rs25, %f7;}

	// end inline asm
	// begin inline asm
	{mul.f16 %rs26,%rs3,%rs25;
}
	// end inline asm
	st.global.u16 	[%rd8+12], %rs26;
	cvt.rn.f32.s16 	%f8, %rs152;
	// begin inline asm
	{  cvt.rn.f16.f32 %rs29, %f8;}

	// end inline asm
	// begin inline asm
	{mul.f16 %rs30,%rs3,%rs29;
}
	// end inline asm
	st.global.u16 	[%rd8+14], %rs30;
	ld.global.nc.u8 	%rs153, [%rd6+6];
	cvt.u16.u8 	%rs154, %rs153;
	and.b16  	%rs155, %rs154, 15;
	add.s16 	%rs156, %rs155, -8;
	shr.u16 	%rs157, %rs154, 4;
	add.s16 	%rs158, %rs157, -8;
	cvt.rn.f32.s16 	%f9, %rs156;
	// begin inline asm
	{  cvt.rn.f16.f32 %rs33, %f9;}

	// end inline asm
	// begin inline asm
	{mul.f16 %rs34,%rs3,%rs33;
}
	// end inline asm
	st.global.u16 	[%rd8+16], %rs34;
	cvt.rn.f32.s16 	%f10, %rs158;
	// begin inline asm
	{  cvt.rn.f16.f32 %rs37, %f10;}

	// end inline asm
	// begin inline asm
	{mul.f16 %rs38,%rs3,%rs37;
}
	// end inline asm
	st.global.u16 	[%rd8+18], %rs38;
	ld.global.nc.u8 	%rs159, [%rd6+7];
	cvt.u16.u8 	%rs160, %rs159;
	and.b16  	%rs161, %rs160, 15;
	add.s16 	%rs162, %rs161, -8;
	shr.u16 	%rs163, %rs160, 4;
	add.s16 	%rs164, %rs163, -8;
	cvt.rn.f32.s16 	%f11, %rs162;
	// begin inline asm
	{  cvt.rn.f16.f32 %rs41, %f11;}

	// end inline asm
	// begin inline asm
	{mul.f16 %rs42,%rs3,%rs41;
}
	// end inline asm
	st.global.u16 	[%rd8+20], %rs42;
	cvt.rn.f32.s16 	%f12, %rs164;
	// begin inline asm
	{  cvt.rn.f16.f32 %rs45, %f12;}

	// end inline asm
	// begin inline asm
	{mul.f16 %rs46,%rs3,%rs45;
}
	// end inline asm
	st.global.u16 	[%rd8+22], %rs46;
	ld.global.nc.u8 	%rs165, [%rd6+8];
	cvt.u16.u8 	%rs166, %rs165;
	and.b16  	%rs167, %rs166, 15;
	add.s16 	%rs168, %rs167, -8;
	shr.u16 	%rs169, %rs166, 4;
	add.s16 	%rs170, %rs169, -8;
	cvt.rn.f32.s16 	%f13, %rs168;
	// begin inline asm
	{  cvt.rn.f16.f32 %rs49, %f13;}

	// end inline asm
	// begin inline asm
	{mul.f16 %rs50,%rs3,%rs49;
}
	// end inline asm
	st.global.u16 	[%rd8+24], %rs50;
	cvt.rn.f32.s16 	%f14, %rs170;
	// begin inline asm
	{  cvt.rn.f16.f32 %rs53, %f14;}

	// end inline asm
	// begin inline asm
	{mul.f16 %rs54,%rs3,%rs53;
}
	// end inline asm
	st.global.u16 	[%rd8+26], %rs54;
	ld.global.nc.u8 	%rs171, [%rd6+9];
	cvt.u16.u8 	%rs172, %rs171;
	and.b16  	%rs173, %rs172, 15;
	add.s16 	%rs174, %rs173, -8;
	shr.u16 	%rs175, %rs172, 4;
	add.s16 	%rs176, %rs175, -8;
	cvt.rn.f32.s16 	%f15, %rs174;
	// begin inline asm
	{  cvt.rn.f16.f32 %rs57, %f15;}

	// end inline asm
	// begin inline asm
	{mul.f16 %rs58,%rs3,%rs57;
}
	// end inline asm
	st.global.u16 	[%rd8+28], %rs58;
	cvt.rn.f32.s16 	%f16, %rs176;
	// begin inline asm
	{  cvt.rn.f16.f32 %rs61, %f16;}

	// end inline asm
	// begin inline asm
	{mul.f16 %rs62,%rs3,%rs61;
}
	// end inline asm
	st.global.u16 	[%rd8+30], %rs62;
	ld.global.nc.u8 	%rs177, [%rd6+10];
	cvt.u16.u8 	%rs178, %rs177;
	and.b16  	%rs179, %rs178, 15;
	add.s16 	%rs180, %rs179, -8;
	shr.u16 	%rs181, %rs178, 4;
	add.s16 	%rs182, %rs181, -8;
	cvt.rn.f32.s16 	%f17, %rs180;
	// begin inline asm
	{  cvt.rn.f16.f32 %rs65, %f17;}

	// end inline asm
	// begin inline asm
	{mul.f16 %rs66,%rs3,%rs65;
}
	// end inline asm
	st.global.u16 	[%rd8+32], %rs66;
	cvt.rn.f32.s16 	%f18, %rs182;
	// begin inline asm
	{  cvt.rn.f16.f32 %rs69, %f18;}

	// end inline asm
	// begin inline asm
	{mul.f16 %rs70,%rs3,%rs69;
}
	// end inline asm
	st.global.u16 	[%rd8+34], %rs70;
	ld.global.nc.u8 	%rs183, [%rd6+11];
	cvt.u16.u8 	%rs184, %rs183;
	and.b16  	%rs185, %rs184, 15;
	add.s16 	%rs186, %rs185, -8;
	shr.u16 	%rs187, %rs184, 4;
	add.s16 	%rs188, %rs187, -8;
	cvt.rn.f32.s16 	%f19, %rs186;
	// begin inline asm
	{  cvt.rn.f16.f32 %rs73, %f19;}

	// end inline asm
	// begin inline asm
	{mul.f16 %rs74,%rs3,%rs73;
}
	// end inline asm
	st.global.u16 	[%rd8+36], %rs74;
	cvt.rn.f32.s16 	%f20, %rs188;
	// begin inline asm
	{  cvt.rn.f16.f32 %rs77, %f20;}

	// end inline asm
	// begin inline asm
	{mul.f16 %rs78,%rs3,%rs77;
}
	// end inline asm
	st.global.u16 	[%rd8+38], %rs78;
	ld.global.nc.u8 	%rs189, [%rd6+12];
	cvt.u16.u8 	%rs190, %rs189;
	and.b16  	%rs191, %rs190, 15;
	add.s16 	%rs192, %rs191, -8;
	shr.u16 	%rs193, %rs190, 4;
	add.s16 	%rs194, %rs193, -8;
	cvt.rn.f32.s16 	%f21, %rs192;
	// begin inline asm
	{  cvt.rn.f16.f32 %rs81, %f21;}

	// end inline asm
	// begin inline asm
	{mul.f16 %rs82,%rs3,%rs81;
}
	// end inline asm
	st.global.u16 	[%rd8+40], %rs82;
	cvt.rn.f32.s16 	%f22, %rs194;
	// begin inline asm
	{  cvt.rn.f16.f32 %rs85, %f22;}

	// end inline asm
	// begin inline asm
	{mul.f16 %rs86,%rs3,%rs85;
}
	// end inline asm
	st.global.u16 	[%rd8+42], %rs86;
	ld.global.nc.u8 	%rs195, [%rd6+13];
	cvt.u16.u8 	%rs196, %rs195;
	and.b16  	%rs197, %rs196, 15;
	add.s16 	%rs198, %rs197, -8;
	shr.u16 	%rs199, %rs196, 4;
	add.s16 	%rs200, %rs199, -8;
	cvt.rn.f32.s16 	%f23, %rs198;
	// begin inline asm
	{  cvt.rn.f16.f32 %rs89, %f23;}

	// end inline asm
	// begin inline asm
	{mul.f16 %rs90,%rs3,%rs89;
}
	// end inline asm
	st.global.u16 	[%rd8+44], %rs90;
	cvt.rn.f32.s16 	%f24, %rs200;
	// begin inline asm
	{  cvt.rn.f16.f32 %rs93, %f24;}

	// end inline asm
	// begin inline asm
	{mul.f16 %rs94,%rs3,%rs93;
}
	// end inline asm
	st.global.u16 	[%rd8+46], %rs94;
	ld.global.nc.u8 	%rs201, [%rd6+14];
	cvt.u16.u8 	%rs202, %rs201;
	and.b16  	%rs203, %rs202, 15;
	add.s16 	%rs204, %rs203, -8;
	shr.u16 	%rs205, %rs202, 4;
	add.s16 	%rs206, %rs205, -8;
	cvt.rn.f32.s16 	%f25, %rs204;
	// begin inline asm
	{  cvt.rn.f16.f32 %rs97, %f25;}

	// end inline asm
	// begin inline asm
	{mul.f16 %rs98,%rs3,%rs97;
}
	// end inline asm
	st.global.u16 	[%rd8+48], %rs98;
	cvt.rn.f32.s16 	%f26, %rs206;
	// begin inline asm
	{  cvt.rn.f16.f32 %rs101, %f26;}

	// end inline asm
	// begin inline asm
	{mul.f16 %rs102,%rs3,%rs101;
}
	// end inline asm
	st.global.u16 	[%rd8+50], %rs102;
	ld.global.nc.u8 	%rs207, [%rd6+15];
	cvt.u16.u8 	%rs208, %rs207;
	and.b16  	%rs209, %rs208, 15;
	add.s16 	%rs210, %rs209, -8;
	shr.u16 	%rs211, %rs208, 4;
	add.s16 	%rs212, %rs211, -8;
	cvt.rn.f32.s16 	%f27, %rs210;
	// begin inline asm
	{  cvt.rn.f16.f32 %rs105, %f27;}

	// end inline asm
	// begin inline asm
	{mul.f16 %rs106,%rs3,%rs105;
}
	// end inline asm
	st.global.u16 	[%rd8+52], %rs106;
	cvt.rn.f32.s16 	%f28, %rs212;
	// begin inline asm
	{  cvt.rn.f16.f32 %rs109, %f28;}

	// end inline asm
	// begin inline asm
	{mul.f16 %rs110,%rs3,%rs109;
}
	// end inline asm
	st.global.u16 	[%rd8+54], %rs110;
	ld.global.nc.u8 	%rs213, [%rd6+16];
	cvt.u16.u8 	%rs214, %rs213;
	and.b16  	%rs215, %rs214, 15;
	add.s16 	%rs216, %rs215, -8;
	shr.u16 	%rs217, %rs214, 4;
	add.s16 	%rs218, %rs217, -8;
	cvt.rn.f32.s16 	%f29, %rs216;
	// begin inline asm
	{  cvt.rn.f16.f32 %rs113, %f29;}

	// end inline asm
	// begin inline asm
	{mul.f16 %rs114,%rs3,%rs113;
}
	// end inline asm
	st.global.u16 	[%rd8+56], %rs114;
	cvt.rn.f32.s16 	%f30, %rs218;
	// begin inline asm
	{  cvt.rn.f16.f32 %rs117, %f30;}

	// end inline asm
	// begin inline asm
	{mul.f16 %rs118,%rs3,%rs117;
}
	// end inline asm
	st.global.u16 	[%rd8+58], %rs118;
	ld.global.nc.u8 	%rs219, [%rd6+17];
	cvt.u16.u8 	%rs220, %rs219;
	and.b16  	%rs221, %rs220, 15;
	add.s16 	%rs222, %rs221, -8;
	shr.u16 	%rs223, %rs220, 4;
	add.s16 	%rs224, %rs223, -8;
	cvt.rn.f32.s16 	%f31, %rs222;
	// begin inline asm
	{  cvt.rn.f16.f32 %rs121, %f31;}

	// end inline asm
	// begin inline asm
	{mul.f16 %rs122,%rs3,%rs121;
}
	// end inline asm
	st.global.u16 	[%rd8+60], %rs122;
	cvt.rn.f32.s16 	%f32, %rs224;
	// begin inline asm
	{  cvt.rn.f16.f32 %rs125, %f32;}

	// end inline asm
	// begin inline asm
	{mul.f16 %rs126,%rs3,%rs125;
}
	// end inline asm
	st.global.u16 	[%rd8+62], %rs126;
$L__BB0_2:
	ret;

}
	// .globl	_Z19dequant_q8_0_kernelPKhP6__halfi
.visible .entry _Z19dequant_q8_0_kernelPKhP6__halfi(
	.param .u64 .ptr .align 1 _Z19dequant_q8_0_kernelPKhP6__halfi_param_0,
	.param .u64 .ptr .align 1 _Z19dequant_q8_0_kernelPKhP6__halfi_param_1,
	.param .u32 _Z19dequant_q8_0_kernelPKhP6__halfi_param_2
)
{
	.reg .pred 	%p<2>;
	.reg .b16 	%rs<97>;
	.reg .b32 	%r<8>;
	.reg .b32 	%f<66>;
	.reg .b64 	%rd<9>;

	ld.param.u64 	%rd1, [_Z19dequant_q8_0_kernelPKhP6__halfi_param_0];
	ld.param.u64 	%rd2, [_Z19dequant_q8_0_kernelPKhP6__halfi_param_1];
	ld.param.u32 	%r2, [_Z19dequant_q8_0_kernelPKhP6__halfi_param_2];
	mov.u32 	%r3, %ctaid.x;
	mov.u32 	%r4, %ntid.x;
	mov.u32 	%r5, %tid.x;
	mad.lo.s32 	%r1, %r3, %r4, %r5;
	setp.ge.s32 	%p1, %r1, %r2;
	@%p1 bra 	$L__BB1_2;
	cvta.to.global.u64 	%rd3, %rd2;
	cvta.to.global.u64 	%rd4, %rd1;
	mul.lo.s32 	%r6, %r1, 36;
	cvt.s64.s32 	%rd5, %r6;
	add.s64 	%rd6, %rd4, %rd5;
	ld.global.nc.f32 	%f33, [%rd6];
	shl.b32 	%r7, %r1, 5;
	ld.global.nc.u8 	%rs33, [%rd6+4];
	cvt.s16.s8 	%rs34, %rs33;
	cvt.rn.f32.s16 	%f34, %rs34;
	mul.f32 	%f1, %f33, %f34;
	// begin inline asm
	{  cvt.rn.f16.f32 %rs1, %f1;}

	// end inline asm
	mul.wide.s32 	%rd7, %r7, 2;
	add.s64 	%rd8, %rd3, %rd7;
	st.global.u16 	[%rd8], %rs1;
	ld.global.nc.u8 	%rs35, [%rd6+5];
	cvt.s16.s8 	%rs36, %rs35;
	cvt.rn.f32.s16 	%f35, %rs36;
	mul.f32 	%f2, %f33, %f35;
	// begin inline asm
	{  cvt.rn.f16.f32 %rs2, %f2;}

	// end inline asm
	st.global.u16 	[%rd8+2], %rs2;
	ld.global.nc.u8 	%rs37, [%rd6+6];
	cvt.s16.s8 	%rs38, %rs37;
	cvt.rn.f32.s16 	%f36, %rs38;
	mul.f32 	%f3, %f33, %f36;
	// begin inline asm
	{  cvt.rn.f16.f32 %rs3, %f3;}

	// end inline asm
	st.global.u16 	[%rd8+4], %rs3;
	ld.global.nc.u8 	%rs39, [%rd6+7];
	cvt.s16.s8 	%rs40, %rs39;
	cvt.rn.f32.s16 	%f37, %rs40;
	mul.f32 	%f4, %f33, %f37;
	// begin inline asm
	{  cvt.rn.f16.f32 %rs4, %f4;}

	// end inline asm
	st.global.u16 	[%rd8+6], %rs4;
	ld.global.nc.u8 	%rs41, [%rd6+8];
	cvt.s16.s8 	%rs42, %rs41;
	cvt.rn.f32.s16 	%f38, %rs42;
	mul.f32 	%f5, %f33, %f38;
	// begin inline asm
	{  cvt.rn.f16.f32 %rs5, %f5;}

	// end inline asm
	st.global.u16 	[%rd8+8], %rs5;
	ld.global.nc.u8 	%rs43, [%rd6+9];
	cvt.s16.s8 	%rs44, %rs43;
	cvt.rn.f32.s16 	%f39, %rs44;
	mul.f32 	%f6, %f33, %f39;
	// begin inline asm
	{  cvt.rn.f16.f32 %rs6, %f6;}

	// end inline asm
	st.global.u16 	[%rd8+10], %rs6;
	ld.global.nc.u8 	%rs45, [%rd6+10];
	cvt.s16.s8 	%rs46, %rs45;
	cvt.rn.f32.s16 	%f40, %rs46;
	mul.f32 	%f7, %f33, %f40;
	// begin inline asm
	{  cvt.rn.f16.f32 %rs7, %f7;}

	// end inline asm
	st.global.u16 	[%rd8+12], %rs7;
	ld.global.nc.u8 	%rs47, [%rd6+11];
	cvt.s16.s8 	%rs48, %rs47;
	cvt.rn.f32.s16 	%f41, %rs48;
	mul.f32 	%f8, %f33, %f41;
	// begin inline asm
	{  cvt.rn.f16.f32 %rs8, %f8;}

	// end inline asm
	st.global.u16 	[%rd8+14], %rs8;
	ld.global.nc.u8 	%rs49, [%rd6+12];
	cvt.s16.s8 	%rs50, %rs49;
	cvt.rn.f32.s16 	%f42, %rs50;
	mul.f32 	%f9, %f33, %f42;
	// begin inline asm
	{  cvt.rn.f16.f32 %rs9, %f9;}

	// end inline asm
	st.global.u16 	[%rd8+16], %rs9;
	ld.global.nc.u8 	%rs51, [%rd6+13];
	cvt.s16.s8 	%rs52, %rs51;
	cvt.rn.f32.s16 	%f43, %rs52;
	mul.f32 	%f10, %f33, %f43;
	// begin inline asm
	{  cvt.rn.f16.f32 %rs10, %f10;}

	// end inline asm
	st.global.u16 	[%rd8+18], %rs10;
	ld.global.nc.u8 	%rs53, [%rd6+14];
	cvt.s16.s8 	%rs54, %rs53;
	cvt.rn.f32.s16 	%f44, %rs54;
	mul.f32 	%f11, %f33, %f44;
	// begin inline asm
	{  cvt.rn.f16.f32 %rs11, %f11;}

	// end inline asm
	st.global.u16 	[%rd8+20], %rs11;
	ld.global.nc.u8 	%rs55, [%rd6+15];
	cvt.s16.s8 	%rs56, %rs55;
	cvt.rn.f32.s16 	%f45, %rs56;
	mul.f32 	%f12, %f33, %f45;
	// begin inline asm
	{  cvt.rn.f16.f32 %rs12, %f12;}

	// end inline asm
	st.global.u16 	[%rd8+22], %rs12;
	ld.global.nc.u8 	%rs57, [%rd6+16];
	cvt.s16.s8 	%rs58, %rs57;
	cvt.rn.f32.s16 	%f46, %rs58;
	mul.f32 	%f13, %f33, %f46;
	// begin inline asm
	{  cvt.rn.f16.f32 %rs13, %f13;}

	// end inline asm
	st.global.u16 	[%rd8+24], %rs13;
	ld.global.nc.u8 	%rs59, [%rd6+17];
	cvt.s16.s8 	%rs60, %rs59;
	cvt.rn.f32.s16 	%f47, %rs60;
	mul.f32 	%f14, %f33, %f47;
	// begin inline asm
	{  cvt.rn.f16.f32 %rs14, %f14;}

	// end inline asm
	st.global.u16 	[%rd8+26], %rs14;
	ld.global.nc.u8 	%rs61, [%rd6+18];
	cvt.s16.s8 	%rs62, %rs61;
	cvt.rn.f32.s16 	%f48, %rs62;
	mul.f32 	%f15, %f33, %f48;
	// begin inline asm
	{  cvt.rn.f16.f32 %rs15, %f15;}

	// end inline asm
	st.global.u16 	[%rd8+28], %rs15;
	ld.global.nc.u8 	%rs63, [%rd6+19];
	cvt.s16.s8 	%rs64, %rs63;
	cvt.rn.f32.s16 	%f49, %rs64;
	mul.f32 	%f16, %f33, %f49;
	// begin inline asm
	{  cvt.rn.f16.f32 %rs16, %f16;}

	// end inline asm
	st.global.u16 	[%rd8+30], %rs16;
	ld.global.nc.u8 	%rs65, [%rd6+20];
	cvt.s16.s8 	%rs66, %rs65;
	cvt.rn.f32.s16 	%f50, %rs66;
	mul.f32 	%f17, %f33, %f50;
	// begin inline asm
	{  cvt.rn.f16.f32 %rs17, %f17;}

	// end inline asm
	st.global.u16 	[%rd8+32], %rs17;
	ld.global.nc.u8 	%rs67, [%rd6+21];
	cvt.s16.s8 	%rs68, %rs67;
	cvt.rn.f32.s16 	%f51, %rs68;
	mul.f32 	%f18, %f33, %f51;
	// begin inline asm
	{  cvt.rn.f16.f32 %rs18, %f18;}

	// end inline asm
	st.global.u16 	[%rd8+34], %rs18;
	ld.global.nc.u8 	%rs69, [%rd6+22];
	cvt.s16.s8 	%rs70, %rs69;
	cvt.rn.f32.s16 	%f52, %rs70;
	mul.f32 	%f19, %f33, %f52;
	// begin inline asm
	{  cvt.rn.f16.f32 %rs19, %f19;}

	// end inline asm
	st.global.u16 	[%rd8+36], %rs19;
	ld.global.nc.u8 	%rs71, [%rd6+23];
	cvt.s16.s8 	%rs72, %rs71;
	cvt.rn.f32.s16 	%f53, %rs72;
	mul.f32 	%f20, %f33, %f53;
	// begin inline asm
	{  cvt.rn.f16.f32 %rs20, %f20;}

	// end inline asm
	st.global.u16 	[%rd8+38], %rs20;
	ld.global.nc.u8 	%rs73, [%rd6+24];
	cvt.s16.s8 	%rs74, %rs73;
	cvt.rn.f32.s16 	%f54, %rs74;
	mul.f32 	%f21, %f33, %f54;
	// begin inline asm
	{  cvt.rn.f16.f32 %rs21, %f21;}

	// end inline asm
	st.global.u16 	[%rd8+40], %rs21;
	ld.global.nc.u8 	%rs75, [%rd6+25];
	cvt.s16.s8 	%rs76, %rs75;
	cvt.rn.f32.s16 	%f55, %rs76;
	mul.f32 	%f22, %f33, %f55;
	// begin inline asm
	{  cvt.rn.f16.f32 %rs22, %f22;}

	// end inline asm
	st.global.u16 	[%rd8+42], %rs22;
	ld.global.nc.u8 	%rs77, [%rd6+26];
	cvt.s16.s8 	%rs78, %rs77;
	cvt.rn.f32.s16 	%f56, %rs78;
	mul.f32 	%f23, %f33, %f56;
	// begin inline asm
	{  cvt.rn.f16.f32 %rs23, %f23;}

	// end inline asm
	st.global.u16 	[%rd8+44], %rs23;
	ld.global.nc.u8 	%rs79, [%rd6+27];
	cvt.s16.s8 	%rs80, %rs79;
	cvt.rn.f32.s16 	%f57, %rs80;
	mul.f32 	%f24, %f33, %f57;
	// begin inline asm
	{  cvt.rn.f16.f32 %rs24, %f24;}

	// end inline asm
	st.global.u16 	[%rd8+46], %rs24;
	ld.global.nc.u8 	%rs81, [%rd6+28];
	cvt.s16.s8 	%rs82, %rs81;
	cvt.rn.f32.s16 	%f58, %rs82;
	mul.f32 	%f25, %f33, %f58;
	// begin inline asm
	{  cvt.rn.f16.f32 %rs25, %f25;}

	// end inline asm
	st.global.u16 	[%rd8+48], %rs25;
	ld.global.nc.u8 	%rs83, [%rd6+29];
	cvt.s16.s8 	%rs84, %rs83;
	cvt.rn.f32.s16 	%f59, %rs84;
	mul.f32 	%f26, %f33, %f59;
	// begin inline asm
	{  cvt.rn.f16.f32 %rs26, %f26;}

	// end inline asm
	st.global.u16 	[%rd8+50], %rs26;
	ld.global.nc.u8 	%rs85, [%rd6+30];
	cvt.s16.s8 	%rs86, %rs85;
	cvt.rn.f32.s16 	%f60, %rs86;
	mul.f32 	%f27, %f33, %f60;
	// begin inline asm
	{  cvt.rn.f16.f32 %rs27, %f27;}

	// end inline asm
	st.global.u16 	[%rd8+52], %rs27;
	ld.global.nc.u8 	%rs87, [%rd6+31];
	cvt.s16.s8 	%rs88, %rs87;
	cvt.rn.f32.s16 	%f61, %rs88;
	mul.f32 	%f28, %f33, %f61;
	// begin inline asm
	{  cvt.rn.f16.f32 %rs28, %f28;}

	// end inline asm
	st.global.u16 	[%rd8+54], %rs28;
	ld.global.nc.u8 	%rs89, [%rd6+32];
	cvt.s16.s8 	%rs90, %rs89;
	cvt.rn.f32.s16 	%f62, %rs90;
	mul.f32 	%f29, %f33, %f62;
	// begin inline asm
	{  cvt.rn.f16.f32 %rs29, %f29;}

	// end inline asm
	st.global.u16 	[%rd8+56], %rs29;
	ld.global.nc.u8 	%rs91, [%rd6+33];
	cvt.s16.s8 	%rs92, %rs91;
	cvt.rn.f32.s16 	%f63, %rs92;
	mul.f32 	%f30, %f33, %f63;
	// begin inline asm
	{  cvt.rn.f16.f32 %rs30, %f30;}

	// end inline asm
	st.global.u16 	[%rd8+58], %rs30;
	ld.global.nc.u8 	%rs93, [%rd6+34];
	cvt.s16.s8 	%rs94, %rs93;
	cvt.rn.f32.s16 	%f64, %rs94;
	mul.f32 	%f31, %f33, %f64;
	// begin inline asm
	{  cvt.rn.f16.f32 %rs31, %f31;}

	// end inline asm
	st.global.u16 	[%rd8+60], %rs31;
	ld.global.nc.u8 	%rs95, [%rd6+35];
	cvt.s16.s8 	%rs96, %rs95;
	cvt.rn.f32.s16 	%f65, %rs96;
	mul.f32 	%f32, %f33, %f65;
	// begin inline asm
	{  cvt.rn.f16.f32 %rs32, %f32;}

	// end inline asm
	st.global.u16 	[%rd8+62], %rs32;
$L__BB1_2:
	ret;

}
	// .globl	_Z19dequant_q4_k_kernelPKhP6__halfi
.visible .entry _Z19dequant_q4_k_kernelPKhP6__halfi(
	.param .u64 .ptr .align 1 _Z19dequant_q4_k_kernelPKhP6__halfi_param_0,
	.param .u64 .ptr .align 1 _Z19dequant_q4_k_kernelPKhP6__halfi_param_1,
	.param .u32 _Z19dequant_q4_k_kernelPKhP6__halfi_param_2
)
{
	.reg .pred 	%p<4>;
	.reg .b16 	%rs<121>;
	.reg .b32 	%r<17>;
	.reg .b32 	%f<105>;
	.reg .b64 	%rd<32>;

	ld.param.u64 	%rd16, [_Z19dequant_q4_k_kernelPKhP6__halfi_param_0];
	ld.param.u64 	%rd17, [_Z19dequant_q4_k_kernelPKhP6__halfi_param_1];
	ld.param.u32 	%r6, [_Z19dequant_q4_k_kernelPKhP6__halfi_param_2];
	mov.u32 	%r7, %ctaid.x;
	mov.u32 	%r8, %ntid.x;
	mov.u32 	%r9, %tid.x;
	mad.lo.s32 	%r1, %r7, %r8, %r9;
	setp.ge.s32 	%p1, %r1, %r6;
	@%p1 bra 	$L__BB2_6;
	cvta.to.global.u64 	%rd19, %rd16;
	mul.lo.s32 	%r12, %r1, 144;
	cvt.s64.s32 	%rd20, %r12;
	add.s64 	%rd21, %rd19, %rd20;
	shl.b32 	%r13, %r1, 8;
	ld.global.nc.u16 	%rs8, [%rd21];
	ld.global.nc.u16 	%rs9, [%rd21+2];
	// begin inline asm
	{  cvt.f32.f16 %f3, %rs8;}

	// end inline asm
	// begin inline asm
	{  cvt.f32.f16 %f4, %rs9;}

	// end inline asm
	add.s64 	%rd31, %rd21, 4;
	add.s64 	%rd29, %rd21, 5;
	add.s64 	%rd28, %rd21, 31;
	mul.wide.s32 	%rd22, %r13, 2;
	cvta.to.global.u64 	%rd23, %rd17;
	add.s64 	%rd24, %rd22, %rd23;
	add.s64 	%rd27, %rd24, 32;
	mov.b32 	%r16, 0;
	mov.b64 	%rd30, 0;
	mov.b32 	%r15, -8;
$L__BB2_2:
	shr.u64 	%rd25, %rd30, 1;
	add.s64 	%rd26, %rd31, %rd25;
	add.s64 	%rd10, %rd29, %rd25;
	ld.global.nc.u8 	%rs10, [%rd26];
	cvt.u16.u8 	%rs1, %rs10;
	and.b32  	%r14, %r15, 1;
	setp.eq.b32 	%p2, %r14, 1;
	@%p2 bra 	$L__BB2_4;
	and.b16  	%rs119, %rs1, 63;
	and.b16  	%rs17, %rs1, 192;
	shr.u16 	%rs18, %rs17, 6;
	ld.global.nc.u8 	%rs19, [%rd10];
	cvt.u16.u8 	%rs20, %rs19;
	shl.b16 	%rs21, %rs20, 2;
	and.b16  	%rs22, %rs21, 12;
	or.b16  	%rs120, %rs22, %rs18;
	bra.uni 	$L__BB2_5;
$L__BB2_4:
	and.b16  	%rs11, %rs1, 192;
	shr.u16 	%rs12, %rs11, 6;
	ld.global.nc.u8 	%rs13, [%rd10];
	cvt.u16.u8 	%rs14, %rs13;
	shl.b16 	%rs15, %rs14, 2;
	and.b16  	%rs16, %rs15, 60;
	or.b16  	%rs119, %rs16, %rs12;
	shr.u16 	%rs120, %rs14, 4;
$L__BB2_5:
	cvt.rn.f32.u16 	%f37, %rs119;
	mul.f32 	%f38, %f3, %f37;
	cvt.rn.f32.u16 	%f39, %rs120;
	mul.f32 	%f40, %f4, %f39;
	ld.global.nc.u8 	%rs55, [%rd28+-15];
	cvt.u16.u8 	%rs56, %rs55;
	and.b16  	%rs57, %rs56, 15;
	cvt.rn.f32.u16 	%f41, %rs57;
	mul.f32 	%f42, %f38, %f41;
	sub.f32 	%f5, %f42, %f40;
	shr.u16 	%rs58, %rs56, 4;
	cvt.rn.f32.u16 	%f43, %rs58;
	mul.f32 	%f44, %f38, %f43;
	sub.f32 	%f6, %f44, %f40;
	// begin inline asm
	{  cvt.rn.f16.f32 %rs23, %f5;}

	// end inline asm
	st.global.u16 	[%rd27+-32], %rs23;
	// begin inline asm
	{  cvt.rn.f16.f32 %rs24, %f6;}

	// end inline asm
	st.global.u16 	[%rd27+-30], %rs24;
	ld.global.nc.u8 	%rs59, [%rd28+-14];
	cvt.u16.u8 	%rs60, %rs59;
	and.b16  	%rs61, %rs60, 15;
	cvt.rn.f32.u16 	%f45, %rs61;
	mul.f32 	%f46, %f38, %f45;
	sub.f32 	%f7, %f46, %f40;
	shr.u16 	%rs62, %rs60, 4;
	cvt.rn.f32.u16 	%f47, %rs62;
	mul.f32 	%f48, %f38, %f47;
	sub.f32 	%f8, %f48, %f40;
	// begin inline asm
	{  cvt.rn.f16.f32 %rs25, %f7;}

	// end inline asm
	st.global.u16 	[%rd27+-28], %rs25;
	// begin inline asm
	{  cvt.rn.f16.f32 %rs26, %f8;}

	// end inline asm
	st.global.u16 	[%rd27+-26], %rs26;
	ld.global.nc.u8 	%rs63, [%rd28+-13];
	cvt.u16.u8 	%rs64, %rs63;
	and.b16  	%rs65, %rs64, 15;
	cvt.rn.f32.u16 	%f49, %rs65;
	mul.f32 	%f50, %f38, %f49;
	sub.f32 	%f9, %f50, %f40;
	shr.u16 	%rs66, %rs64, 4;
	cvt.rn.f32.u16 	%f51, %rs66;
	mul.f32 	%f52, %f38, %f51;
	sub.f32 	%f10, %f52, %f40;
	// begin inline asm
	{  cvt.rn.f16.f32 %rs27, %f9;}

	// end inline asm
	st.global.u16 	[%rd27+-24], %rs27;
	// begin inline asm
	{  cvt.rn.f16.f32 %rs28, %f10;}

	// end inline asm
	st.global.u16 	[%rd27+-22], %rs28;
	ld.global.nc.u8 	%rs67, [%rd28+-12];
	cvt.u16.u8 	%rs68, %rs67;
	and.b16  	%rs69, %rs68, 15;
	cvt.rn.f32.u16 	%f53, %rs69;
	mul.f32 	%f54, %f38, %f53;
	sub.f32 	%f11, %f54, %f40;
	shr.u16 	%rs70, %rs68, 4;
	cvt.rn.f32.u16 	%f55, %rs70;
	mul.f32 	%f56, %f38, %f55;
	sub.f32 	%f12, %f56, %f40;
	// begin inline asm
	{  cvt.rn.f16.f32 %rs29, %f11;}

	// end inline asm
	st.global.u16 	[%rd27+-20], %rs29;
	// begin inline asm
	{  cvt.rn.f16.f32 %rs30, %f12;}

	// end inline asm
	st.global.u16 	[%rd27+-18], %rs30;
	ld.global.nc.u8 	%rs71, [%rd28+-11];
	cvt.u16.u8 	%rs72, %rs71;
	and.b16  	%rs73, %rs72, 15;
	cvt.rn.f32.u16 	%f57, %rs73;
	mul.f32 	%f58, %f38, %f57;
	sub.f32 	%f13, %f58, %f40;
	shr.u16 	%rs74, %rs72, 4;
	cvt.rn.f32.u16 	%f59, %rs74;
	mul.f32 	%f60, %f38, %f59;
	sub.f32 	%f14, %f60, %f40;
	// begin inline asm
	{  cvt.rn.f16.f32 %rs31, %f13;}

	// end inline asm
	st.global.u16 	[%rd27+-16], %rs31;
	// begin inline asm
	{  cvt.rn.f16.f32 %rs32, %f14;}

	// end inline asm
	st.global.u16 	[%rd27+-14], %rs32;
	ld.global.nc.u8 	%rs75, [%rd28+-10];
	cvt.u16.u8 	%rs76, %rs75;
	and.b16  	%rs77, %rs76, 15;
	cvt.rn.f32.u16 	%f61, %rs77;
	mul.f32 	%f62, %f38, %f61;
	sub.f32 	%f15, %f62, %f40;
	shr.u16 	%rs78, %rs76, 4;
	cvt.rn.f32.u16 	%f63, %rs78;
	mul.f32 	%f64, %f38, %f63;
	sub.f32 	%f16, %f64, %f40;
	// begin inline asm
	{  cvt.rn.f16.f32 %rs33, %f15;}

	// end inline asm
	st.global.u16 	[%rd27+-12], %rs33;
	// begin inline asm
	{  cvt.rn.f16.f32 %rs34, %f16;}

	// end inline asm
	st.global.u16 	[%rd27+-10], %rs34;
	ld.global.nc.u8 	%rs79, [%rd28+-9];
	cvt.u16.u8 	%rs80, %rs79;
	and.b16  	%rs81, %rs80, 15;
	cvt.rn.f32.u16 	%f65, %rs81;
	mul.f32 	%f66, %f38, %f65;
	sub.f32 	%f17, %f66, %f40;
	shr.u16 	%rs82, %rs80, 4;
	cvt.rn.f32.u16 	%f67, %rs82;
	mul.f32 	%f68, %f38, %f67;
	sub.f32 	%f18, %f68, %f40;
	// begin inline asm
	{  cvt.rn.f16.f32 %rs35, %f17;}

	// end inline asm
	st.global.u16 	[%rd27+-8], %rs35;
	// begin inline asm
	{  cvt.rn.f16.f32 %rs36, %f18;}

	// end inline asm
	st.global.u16 	[%rd27+-6], %rs36;
	ld.global.nc.u8 	%rs83, [%rd28+-8];
	cvt.u16.u8 	%rs84, %rs83;
	and.b16  	%rs85, %rs84, 15;
	cvt.rn.f32.u16 	%f69, %rs85;
	mul.f32 	%f70, %f38, %f69;
	sub.f32 	%f19, %f70, %f40;
	shr.u16 	%rs86, %rs84, 4;
	cvt.rn.f32.u16 	%f71, %rs86;
	mul.f32 	%f72, %f38, %f71;
	sub.f32 	%f20, %f72, %f40;
	// begin inline asm
	{  cvt.rn.f16.f32 %rs37, %f19;}

	// end inline asm
	st.global.u16 	[%rd27+-4], %rs37;
	// begin inline asm
	{  cvt.rn.f16.f32 %rs38, %f20;}

	// end inline asm
	st.global.u16 	[%rd27+-2], %rs38;
	ld.global.nc.u8 	%rs87, [%rd28+-7];
	cvt.u16.u8 	%rs88, %rs87;
	and.b16  	%rs89, %rs88, 15;
	cvt.rn.f32.u16 	%f73, %rs89;
	mul.f32 	%f74, %f38, %f73;
	sub.f32 	%f21, %f74, %f40;
	shr.u16 	%rs90, %rs88, 4;
	cvt.rn.f32.u16 	%f75, %rs90;
	mul.f32 	%f76, %f38, %f75;
	sub.f32 	%f22, %f76, %f40;
	// begin inline asm
	{  cvt.rn.f16.f32 %rs39, %f21;}

	// end inline asm
	st.global.u16 	[%rd27], %rs39;
	// begin inline asm
	{  cvt.rn.f16.f32 %rs40, %f22;}

	// end inline asm
	st.global.u16 	[%rd27+2], %rs40;
	ld.global.nc.u8 	%rs91, [%rd28+-6];
	cvt.u16.u8 	%rs92, %rs91;
	and.b16  	%rs93, %rs92, 15;
	cvt.rn.f32.u16 	%f77, %rs93;
	mul.f32 	%f78, %f38, %f77;
	sub.f32 	%f23, %f78, %f40;
	shr.u16 	%rs94, %rs92, 4;
	cvt.rn.f32.u16 	%f79, %rs94;
	mul.f32 	%f80, %f38, %f79;
	sub.f32 	%f24, %f80, %f40;
	// begin inline asm
	{  cvt.rn.f16.f32 %rs41, %f23;}

	// end inline asm
	st.global.u16 	[%rd27+4], %rs41;
	// begin inline asm
	{  cvt.rn.f16.f32 %rs42, %f24;}

	// end inline asm
	st.global.u16 	[%rd27+6], %rs42;
	ld.global.nc.u8 	%rs95, [%rd28+-5];
	cvt.u16.u8 	%rs96, %rs95;
	and.b16  	%rs97, %rs96, 15;
	cvt.rn.f32.u16 	%f81, %rs97;
	mul.f32 	%f82, %f38, %f81;
	sub.f32 	%f25, %f82, %f40;
	shr.u16 	%rs98, %rs96, 4;
	cvt.rn.f32.u16 	%f83, %rs98;
	mul.f32 	%f84, %f38, %f83;
	sub.f32 	%f26, %f84, %f40;
	// begin inline asm
	{  cvt.rn.f16.f32 %rs43, %f25;}

	// end inline asm
	st.global.u16 	[%rd27+8], %rs43;
	// begin inline asm
	{  cvt.rn.f16.f32 %rs44, %f26;}

	// end inline asm
	st.global.u16 	[%rd27+10], %rs44;
	ld.global.nc.u8 	%rs99, [%rd28+-4];
	cvt.u16.u8 	%rs100, %rs99;
	and.b16  	%rs101, %rs100, 15;
	cvt.rn.f32.u16 	%f85, %rs101;
	mul.f32 	%f86, %f38, %f85;
	sub.f32 	%f27, %f86, %f40;
	shr.u16 	%rs102, %rs100, 4;
	cvt.rn.f32.u16 	%f87, %rs102;
	mul.f32 	%f88, %f38, %f87;
	sub.f32 	%f28, %f88, %f40;
	// begin inline asm
	{  cvt.rn.f16.f32 %rs45, %f27;}

	// end inline asm
	st.global.u16 	[%rd27+12], %rs45;
	// begin inline asm
	{  cvt.rn.f16.f32 %rs46, %f28;}

	// end inline asm
	st.global.u16 	[%rd27+14], %rs46;
	ld.global.nc.u8 	%rs103, [%rd28+-3];
	cvt.u16.u8 	%rs104, %rs103;
	and.b16  	%rs105, %rs104, 15;
	cvt.rn.f32.u16 	%f89, %rs105;
	mul.f32 	%f90, %f38, %f89;
	sub.f32 	%f29, %f90, %f40;
	shr.u16 	%rs106, %rs104, 4;
	cvt.rn.f32.u16 	%f91, %rs106;
	mul.f32 	%f92, %f38, %f91;
	sub.f32 	%f30, %f92, %f40;
	// begin inline asm
	{  cvt.rn.f16.f32 %rs47, %f29;}

	// end inline asm
	st.global.u16 	[%rd27+16], %rs47;
	// begin inline asm
	{  cvt.rn.f16.f32 %rs48, %f30;}

	// end inline asm
	st.global.u16 	[%rd27+18], %rs48;
	ld.global.nc.u8 	%rs107, [%rd28+-2];
	cvt.u16.u8 	%rs108, %rs107;
	and.b16  	%rs109, %rs108, 15;
	cvt.rn.f32.u16 	%f93, %rs109;
	mul.f32 	%f94, %f38, %f93;
	sub.f32 	%f31, %f94, %f40;
	shr.u16 	%rs110, %rs108, 4;
	cvt.rn.f32.u16 	%f95, %rs110;
	mul.f32 	%f96, %f38, %f95;
	sub.f32 	%f32, %f96, %f40;
	// begin inline asm
	{  cvt.rn.f16.f32 %rs49, %f31;}

	// end inline asm
	st.global.u16 	[%rd27+20], %rs49;
	// begin inline asm
	{  cvt.rn.f16.f32 %rs50, %f32;}

	// end inline asm
	st.global.u16 	[%rd27+22], %rs50;
	ld.global.nc.u8 	%rs111, [%rd28+-1];
	cvt.u16.u8 	%rs112, %rs111;
	and.b16  	%rs113, %rs112, 15;
	cvt.rn.f32.u16 	%f97, %rs113;
	mul.f32 	%f98, %f38, %f97;
	sub.f32 	%f33, %f98, %f40;
	shr.u16 	%rs114, %rs112, 4;
	cvt.rn.f32.u16 	%f99, %rs114;
	mul.f32 	%f100, %f38, %f99;
	sub.f32 	%f34, %f100, %f40;
	// begin inline asm
	{  cvt.rn.f16.f32 %rs51, %f33;}

	// end inline asm
	st.global.u16 	[%rd27+24], %rs51;
	// begin inline asm
	{  cvt.rn.f16.f32 %rs52, %f34;}

	// end inline asm
	st.global.u16 	[%rd27+26], %rs52;
	ld.global.nc.u8 	%rs115, [%rd28];
	cvt.u16.u8 	%rs116, %rs115;
	and.b16  	%rs117, %rs116, 15;
	cvt.rn.f32.u16 	%f101, %rs117;
	mul.f32 	%f102, %f38, %f101;
	sub.f32 	%f35, %f102, %f40;
	shr.u16 	%rs118, %rs116, 4;
	cvt.rn.f32.u16 	%f103, %rs118;
	mul.f32 	%f104, %f38, %f103;
	sub.f32 	%f36, %f104, %f40;
	// begin inline asm
	{  cvt.rn.f16.f32 %rs53, %f35;}

	// end inline asm
	st.global.u16 	[%rd27+28], %rs53;
	// begin inline asm
	{  cvt.rn.f16.f32 %rs54, %f36;}

	// end inline asm
	st.global.u16 	[%rd27+30], %rs54;
	add.s32 	%r16, %r16, 4;
	add.s64 	%rd31, %rd31, 1;
	add.s64 	%rd30, %rd30, 1;
	add.s64 	%rd29, %rd29, 1;
	add.s32 	%r15, %r15, 1;
	add.s64 	%rd28, %rd28, 16;
	add.s64 	%rd27, %rd27, 64;
	setp.ne.s32 	%p3, %r16, 32;
	@%p3 bra 	$L__BB2_2;
$L__BB2_6:
	ret;

}
	// .globl	_Z19dequant_q6_k_kernelPKhP6__halfi
.visible .entry _Z19dequant_q6_k_kernelPKhP6__halfi(
	.param .u64 .ptr .align 1 _Z19dequant_q6_k_kernelPKhP6__halfi_param_0,
	.param .u64 .ptr .align 1 _Z19dequant_q6_k_kernelPKhP6__halfi_param_1,
	.param .u32 _Z19dequant_q6_k_kernelPKhP6__halfi_param_2
)
{
	.reg .pred 	%p<3>;
	.reg .b16 	%rs<104>;
	.reg .b32 	%r<44>;
	.reg .b32 	%f<37>;
	.reg .b64 	%rd<25>;

	ld.param.u64 	%rd13, [_Z19dequant_q6_k_kernelPKhP6__halfi_param_0];
	ld.param.u64 	%rd14, [_Z19dequant_q6_k_kernelPKhP6__halfi_param_1];
	ld.param.u32 	%r4, [_Z19dequant_q6_k_kernelPKhP6__halfi_param_2];
	mov.u32 	%r5, %ctaid.x;
	mov.u32 	%r6, %ntid.x;
	mov.u32 	%r7, %tid.x;
	mad.lo.s32 	%r1, %r5, %r6, %r7;
	setp.ge.s32 	%p1, %r1, %r4;
	@%p1 bra 	$L__BB3_3;
	cvta.to.global.u64 	%rd15, %rd13;
	mul.lo.s32 	%r9, %r1, 210;
	cvt.s64.s32 	%rd16, %r9;
	add.s64 	%rd17, %rd15, %rd16;
	shl.b32 	%r10, %r1, 8;
	ld.global.nc.u16 	%rs1, [%rd17+208];
	// begin inline asm
	{  cvt.f32.f16 %f2, %rs1;}

	// end inline asm
	add.s64 	%rd24, %rd17, 192;
	add.s64 	%rd23, %rd17, 3;
	add.s64 	%rd22, %rd17, 131;
	mul.wide.s32 	%rd18, %r10, 2;
	cvta.to.global.u64 	%rd19, %rd14;
	add.s64 	%rd20, %rd18, %rd19;
	add.s64 	%rd21, %rd20, 16;
	mov.b32 	%r43, 0;
$L__BB3_2:
	ld.global.nc.u8 	%rs18, [%rd24];
	cvt.s16.s8 	%rs19, %rs18;
	cvt.rn.f32.s16 	%f19, %rs19;
	mul.f32 	%f20, %f2, %f19;
	ld.global.nc.u8 	%rs20, [%rd23+-3];
	cvt.u16.u8 	%rs21, %rs20;
	ld.global.nc.u8 	%rs22, [%rd22+-3];
	cvt.u16.u8 	%rs23, %rs22;
	and.b16  	%rs24, %rs21, 15;
	shl.b16 	%rs25, %rs23, 4;
	and.b16  	%rs26, %rs25, 48;
	or.b16  	%rs27, %rs26, %rs24;
	shr.u16 	%rs28, %rs21, 4;
	shl.b16 	%rs29, %rs23, 2;
	and.b16  	%rs30, %rs29, 48;
	or.b16  	%rs31, %rs30, %rs28;
	cvt.u32.u16 	%r11, %rs27;
	add.s32 	%r12, %r11, -32;
	cvt.rn.f32.s32 	%f21, %r12;
	mul.f32 	%f3, %f20, %f21;
	// begin inline asm
	{  cvt.rn.f16.f32 %rs2, %f3;}

	// end inline asm
	st.global.u16 	[%rd21+-16], %rs2;
	cvt.u32.u16 	%r13, %rs31;
	add.s32 	%r14, %r13, -32;
	cvt.rn.f32.s32 	%f22, %r14;
	mul.f32 	%f4, %f20, %f22;
	// begin inline asm
	{  cvt.rn.f16.f32 %rs3, %f4;}

	// end inline asm
	st.global.u16 	[%rd21+-14], %rs3;
	ld.global.nc.u8 	%rs32, [%rd23+-2];
	cvt.u16.u8 	%rs33, %rs32;
	and.b16  	%rs34, %rs33, 15;
	and.b16  	%rs35, %rs23, 48;
	or.b16  	%rs36, %rs35, %rs34;
	shr.u16 	%rs37, %rs33, 4;
	shr.u16 	%rs38, %rs23, 2;
	and.b16  	%rs39, %rs38, 48;
	or.b16  	%rs40, %rs39, %rs37;
	cvt.u32.u16 	%r15, %rs36;
	add.s32 	%r16, %r15, -32;
	cvt.rn.f32.s32 	%f23, %r16;
	mul.f32 	%f5, %f20, %f23;
	// begin inline asm
	{  cvt.rn.f16.f32 %rs4, %f5;}

	// end inline asm
	st.global.u16 	[%rd21+-12], %rs4;
	cvt.u32.u16 	%r17, %rs40;
	add.s32 	%r18, %r17, -32;
	cvt.rn.f32.s32 	%f24, %r18;
	mul.f32 	%f6, %f20, %f24;
	// begin inline asm
	{  cvt.rn.f16.f32 %rs5, %f6;}

	// end inline asm
	st.global.u16 	[%rd21+-10], %rs5;
	ld.global.nc.u8 	%rs41, [%rd23+-1];
	cvt.u16.u8 	%rs42, %rs41;
	ld.global.nc.u8 	%rs43, [%rd22+-2];
	cvt.u16.u8 	%rs44, %rs43;
	and.b16  	%rs45, %rs42, 15;
	shl.b16 	%rs46, %rs44, 4;
	and.b16  	%rs47, %rs46, 48;
	or.b16  	%rs48, %rs47, %rs45;
	shr.u16 	%rs49, %rs42, 4;
	shl.b16 	%rs50, %rs44, 2;
	and.b16  	%rs51, %rs50, 48;
	or.b16  	%rs52, %rs51, %rs49;
	cvt.u32.u16 	%r19, %rs48;
	add.s32 	%r20, %r19, -32;
	cvt.rn.f32.s32 	%f25, %r20;
	mul.f32 	%f7, %f20, %f25;
	// begin inline asm
	{  cvt.rn.f16.f32 %rs6, %f7;}

	// end inline asm
	st.global.u16 	[%rd21+-8], %rs6;
	cvt.u32.u16 	%r21, %rs52;
	add.s32 	%r22, %r21, -32;
	cvt.rn.f32.s32 	%f26, %r22;
	mul.f32 	%f8, %f20, %f26;
	// begin inline asm
	{  cvt.rn.f16.f32 %rs7, %f8;}

	// end inline asm
	st.global.u16 	[%rd21+-6], %rs7;
	ld.global.nc.u8 	%rs53, [%rd23];
	cvt.u16.u8 	%rs54, %rs53;
	and.b16  	%rs55, %rs54, 15;
	and.b16  	%rs56, %rs44, 48;
	or.b16  	%rs57, %rs56, %rs55;
	shr.u16 	%rs58, %rs54, 4;
	shr.u16 	%rs59, %rs44, 2;
	and.b16  	%rs60, %rs59, 48;
	or.b16  	%rs61, %rs60, %rs58;
	cvt.u32.u16 	%r23, %rs57;
	add.s32 	%r24, %r23, -32;
	cvt.rn.f32.s32 	%f27, %r24;
	mul.f32 	%f9, %f20, %f27;
	// begin inline asm
	{  cvt.rn.f16.f32 %rs8, %f9;}

	// end inline asm
	st.global.u16 	[%rd21+-4], %rs8;
	cvt.u32.u16 	%r25, %rs61;
	add.s32 	%r26, %r25, -32;
	cvt.rn.f32.s32 	%f28, %r26;
	mul.f32 	%f10, %f20, %f28;
	// begin inline asm
	{  cvt.rn.f16.f32 %rs9, %f10;}

	// end inline asm
	st.global.u16 	[%rd21+-2], %rs9;
	ld.global.nc.u8 	%rs62, [%rd23+1];
	cvt.u16.u8 	%rs63, %rs62;
	ld.global.nc.u8 	%rs64, [%rd22+-1];
	cvt.u16.u8 	%rs65, %rs64;
	and.b16  	%rs66, %rs63, 15;
	shl.b16 	%rs67, %rs65, 4;
	and.b16  	%rs68, %rs67, 48;
	or.b16  	%rs69, %rs68, %rs66;
	shr.u16 	%rs70, %rs63, 4;
	shl.b16 	%rs71, %rs65, 2;
	and.b16  	%rs72, %rs71, 48;
	or.b16  	%rs73, %rs72, %rs70;
	cvt.u32.u16 	%r27, %rs69;
	add.s32 	%r28, %r27, -32;
	cvt.rn.f32.s32 	%f29, %r28;
	mul.f32 	%f11, %f20, %f29;
	// begin inline asm
	{  cvt.rn.f16.f32 %rs10, %f11;}

	// end inline asm
	st.global.u16 	[%rd21], %rs10;
	cvt.u32.u16 	%r29, %rs73;
	add.s32 	%r30, %r29, -32;
	cvt.rn.f32.s32 	%f30, %r30;
	mul.f32 	%f12, %f20, %f30;
	// begin inline asm
	{  cvt.rn.f16.f32 %rs11, %f12;}

	// end inline asm
	st.global.u16 	[%rd21+2], %rs11;
	ld.global.nc.u8 	%rs74, [%rd23+2];
	cvt.u16.u8 	%rs75, %rs74;
	and.b16  	%rs76, %rs75, 15;
	and.b16  	%rs77, %rs65, 48;
	or.b16  	%rs78, %rs77, %rs76;
	shr.u16 	%rs79, %rs75, 4;
	shr.u16 	%rs80, %rs65, 2;
	and.b16  	%rs81, %rs80, 48;
	or.b16  	%rs82, %rs81, %rs79;
	cvt.u32.u16 	%r31, %rs78;
	add.s32 	%r32, %r31, -32;
	cvt.rn.f32.s32 	%f31, %r32;
	mul.f32 	%f13, %f20, %f31;
	// begin inline asm
	{  cvt.rn.f16.f32 %rs12, %f13;}

	// end inline asm
	st.global.u16 	[%rd21+4], %rs12;
	cvt.u32.u16 	%r33, %rs82;
	add.s32 	%r34, %r33, -32;
	cvt.rn.f32.s32 	%f32, %r34;
	mul.f32 	%f14, %f20, %f32;
	// begin inline asm
	{  cvt.rn.f16.f32 %rs13, %f14;}

	// end inline asm
	st.global.u16 	[%rd21+6], %rs13;
	ld.global.nc.u8 	%rs83, [%rd23+3];
	cvt.u16.u8 	%rs84, %rs83;
	ld.global.nc.u8 	%rs85, [%rd22];
	cvt.u16.u8 	%rs86, %rs85;
	and.b16  	%rs87, %rs84, 15;
	shl.b16 	%rs88, %rs86, 4;
	and.b16  	%rs89, %rs88, 48;
	or.b16  	%rs90, %rs89, %rs87;
	shr.u16 	%rs91, %rs84, 4;
	shl.b16 	%rs92, %rs86, 2;
	and.b16  	%rs93, %rs92, 48;
	or.b16  	%rs94, %rs93, %rs91;
	cvt.u32.u16 	%r35, %rs90;
	add.s32 	%r36, %r35, -32;
	cvt.rn.f32.s32 	%f33, %r36;
	mul.f32 	%f15, %f20, %f33;
	// begin inline asm
	{  cvt.rn.f16.f32 %rs14, %f15;}

	// end inline asm
	st.global.u16 	[%rd21+8], %rs14;
	cvt.u32.u16 	%r37, %rs94;
	add.s32 	%r38, %r37, -32;
	cvt.rn.f32.s32 	%f34, %r38;
	mul.f32 	%f16, %f20, %f34;
	// begin inline asm
	{  cvt.rn.f16.f32 %rs15, %f16;}

	// end inline asm
	st.global.u16 	[%rd21+10], %rs15;
	ld.global.nc.u8 	%rs95, [%rd23+4];
	cvt.u16.u8 	%rs96, %rs95;
	and.b16  	%rs97, %rs96, 15;
	and.b16  	%rs98, %rs86, 48;
	or.b16  	%rs99, %rs98, %rs97;
	shr.u16 	%rs100, %rs96, 4;
	shr.u16 	%rs101, %rs86, 2;
	and.b16  	%rs102, %rs101, 48;
	or.b16  	%rs103, %rs102, %rs100;
	cvt.u32.u16 	%r39, %rs99;
	add.s32 	%r40, %r39, -32;
	cvt.rn.f32.s32 	%f35, %r40;
	mul.f32 	%f17, %f20, %f35;
	// begin inline asm
	{  cvt.rn.f16.f32 %rs16, %f17;}

	// end inline asm
	st.global.u16 	[%rd21+12], %rs16;
	cvt.u32.u16 	%r41, %rs103;
	add.s32 	%r42, %r41, -32;
	cvt.rn.f32.s32 	%f36, %r42;
	mul.f32 	%f18, %f20, %f36;
	// begin inline asm
	{  cvt.rn.f16.f32 %rs17, %f18;}

	// end inline asm
	st.global.u16 	[%rd21+14], %rs17;
	add.s64 	%rd24, %rd24, 1;
	add.s32 	%r43, %r43, 2;
	add.s64 	%rd23, %rd23, 8;
	add.s64 	%rd22, %rd22, 4;
	add.s64 	%rd21, %rd21, 32;
	setp.ne.s32 	%p2, %r43, 32;
	@%p2 bra 	$L__BB3_2;
$L__BB3_3:
	ret;

}


// ===== COMPILED SASS (sm_100) =====

	.target	sm_100

	.elftype	@"ET_EXEC"


//--------------------- .note.nv.tkinfo           --------------------------
	.section	.note.nv.tkinfo,"",@"SHT_NOTE"
	.sectionflags	@"SHF_NOTE_NV_TKINFO"
	.tkinfo
        /*0018*/ 	.word	0x00000002
        /*0030*/ 	.string	""
        /*0030*/ 	.string	"ptxas"
        /*0030*/ 	.string	"Cuda compilation tools, release 13.0, V13.0.88"
        /*0030*/ 	.string	"Build cuda_13.0.r13.0/compiler.36424714_0"
        /*0030*/ 	.string	"-arch sm_100 -m 64 "



//--------------------- .note.nv.cuinfo           --------------------------
	.section	.note.nv.cuinfo,"",@"SHT_NOTE"
	.sectionflags	@"SHF_NOTE_NV_CUINFO"
        /*0018*/ 	.short	0x0002
        /*001a*/ 	.short	0x0064
        /*001c*/ 	.short	0x0082
	.zero		2


//--------------------- .nv.info                  --------------------------
	.section	.nv.info,"",@"SHT_CUDA_INFO"
	.align	4


	//----- nvinfo : EIATTR_REGCOUNT
	.align		4
        /*0000*/ 	.byte	0x04, 0x2f
        /*0002*/ 	.short	(.L_1 - .L_0)
	.align		4
.L_0:
        /*0004*/ 	.word	index@(_Z19dequant_q4_0_kernelPKhP6__halfi)
        /*0008*/ 	.word	0x00000020


	//----- nvinfo : EIATTR_FRAME_SIZE
	.align		4
.L_1:
        /*000c*/ 	.byte	0x04, 0x11
        /*000e*/ 	.short	(.L_3 - .L_2)
	.align		4
.L_2:
        /*0010*/ 	.word	index@(_Z19dequant_q4_0_kernelPKhP6__halfi)
        /*0014*/ 	.word	0x00000000


	//----- nvinfo : EIATTR_REGCOUNT
	.align		4
.L_3:
        /*0018*/ 	.byte	0x04, 0x2f
        /*001a*/ 	.short	(.L_5 - .L_4)
	.align		4
.L_4:
        /*001c*/ 	.word	index@(_Z19dequant_q8_0_kernelPKhP6__halfi)
        /*0020*/ 	.word	0x00000020


	//----- nvinfo : EIATTR_FRAME_SIZE
	.align		4
.L_5:
        /*0024*/ 	.byte	0x04, 0x11
        /*0026*/ 	.short	(.L_7 - .L_6)
	.align		4
.L_6:
        /*0028*/ 	.word	index@(_Z19dequant_q8_0_kernelPKhP6__halfi)
        /*002c*/ 	.word	0x00000000


	//----- nvinfo : EIATTR_REGCOUNT
	.align		4
.L_7:
        /*0030*/ 	.byte	0x04, 0x2f
        /*0032*/ 	.short	(.L_9 - .L_8)
	.align		4
.L_8:
        /*0034*/ 	.word	index@(_Z19dequant_q4_k_kernelPKhP6__halfi)
        /*0038*/ 	.word	0x00000020


	//----- nvinfo : EIATTR_FRAME_SIZE
	.align		4
.L_9:
        /*003c*/ 	.byte	0x04, 0x11
        /*003e*/ 	.short	(.L_11 - .L_10)
	.align		4
.L_10:
        /*0040*/ 	.word	index@(_Z19dequant_q4_k_kernelPKhP6__halfi)
        /*0044*/ 	.word	0x00000000


	//----- nvinfo : EIATTR_REGCOUNT
	.align		4
.L_11:
        /*0048*/ 	.byte	0x04, 0x2f
        /*004a*/ 	.short	(.L_13 - .L_12)
	.align		4
.L_12:
        /*004c*/ 	.word	index@(_Z19dequant_q6_k_kernelPKhP6__halfi)
        /*0050*/ 	.word	0x0000001d


	//----- nvinfo : EIATTR_FRAME_SIZE
	.align		4
.L_13:
        /*0054*/ 	.byte	0x04, 0x11
        /*0056*/ 	.short	(.L_15 - .L_14)
	.align		4
.L_14:
        /*0058*/ 	.word	index@(_Z19dequant_q6_k_kernelPKhP6__halfi)
        /*005c*/ 	.word	0x00000000


	//----- nvinfo : EIATTR_MIN_STACK_SIZE
	.align		4
.L_15:
        /*0060*/ 	.byte	0x04, 0x12
        /*0062*/ 	.short	(.L_17 - .L_16)
	.align		4
.L_16:
        /*0064*/ 	.word	index@(_Z19dequant_q6_k_kernelPKhP6__halfi)
        /*0068*/ 	.word	0x00000000


	//----- nvinfo : EIATTR_MIN_STACK_SIZE
	.align		4
.L_17:
        /*006c*/ 	.byte	0x04, 0x12
        /*006e*/ 	.short	(.L_19 - .L_18)
	.align		4
.L_18:
        /*0070*/ 	.word	index@(_Z19dequant_q4_k_kernelPKhP6__halfi)
        /*0074*/ 	.word	0x00000000


	//----- nvinfo : EIATTR_MIN_STACK_SIZE
	.align		4
.L_19:
        /*0078*/ 	.byte	0x04, 0x12
        /*007a*/ 	.short	(.L_21 - .L_20)
	.align		4
.L_20:
        /*007c*/ 	.word	index@(_Z19dequant_q8_0_kernelPKhP6__halfi)
        /*0080*/ 	.word	0x00000000


	//----- nvinfo : EIATTR_MIN_STACK_SIZE
	.align		4
.L_21:
        /*0084*/ 	.byte	0x04, 0x12
        /*0086*/ 	.short	(.L_23 - .L_22)
	.align		4
.L_22:
        /*0088*/ 	.word	index@(_Z19dequant_q4_0_kernelPKhP6__halfi)
        /*008c*/ 	.word	0x00000000
.L_23:


//--------------------- .nv.compat                --------------------------
	.section	.nv.compat,"",@"SHT_CUDA_COMPAT_INFO"
	.align	4
        /*0000*/ 	.byte	0x02, 0x09, 0x00, 0x00, 0x02, 0x02, 0x01, 0x00, 0x02, 0x05, 0x05, 0x00, 0x03, 0x07, 0x01, 0x01
        /*0010*/ 	.byte	0x02, 0x03, 0x00, 0x00, 0x02, 0x06, 0x01, 0x00, 0x04, 0x0b, 0x08, 0x00, 0x09, 0x00, 0x00, 0x00
        /*0020*/ 	.byte	0x00, 0x00, 0x00, 0x00


//--------------------- .nv.info._Z19dequant_q6_k_kernelPKhP6__halfi --------------------------
	.section	.nv.info._Z19dequant_q6_k_kernelPKhP6__halfi,"",@"SHT_CUDA_INFO"
	.sectionflags	@""
	.align	4


	//----- nvinfo : EIATTR_CUDA_API_VERSION
	.align		4
        /*0000*/ 	.byte	0x04, 0x37
        /*0002*/ 	.short	(.L_25 - .L_24)
.L_24:
        /*0004*/ 	.word	0x00000082


	//----- nvinfo : EIATTR_KPARAM_INFO
	.align		4
.L_25:
        /*0008*/ 	.byte	0x04, 0x17
        /*000a*/ 	.short	(.L_27 - .L_26)
.L_26:
        /*000c*/ 	.word	0x00000000
        /*0010*/ 	.short	0x0002
        /*0012*/ 	.short	0x0010
        /*0014*/ 	.byte	0x00, 0xf0, 0x11, 0x00


	//----- nvinfo : EIATTR_KPARAM_INFO
	.align		4
.L_27:
        /*0018*/ 	.byte	0x04, 0x17
        /*001a*/ 	.short	(.L_29 - .L_28)
.L_28:
        /*001c*/ 	.word	0x00000000
        /*0020*/ 	.short	0x0001
        /*0022*/ 	.short	0x0008
        /*0024*/ 	.byte	0x00, 0xf5, 0x21, 0x00


	//----- nvinfo : EIATTR_KPARAM_INFO
	.align		4
.L_29:
        /*0028*/ 	.byte	0x04, 0x17
        /*002a*/ 	.short	(.L_31 - .L_30)
.L_30:
        /*002c*/ 	.word	0x00000000
        /*0030*/ 	.short	0x0000
        /*0032*/ 	.short	0x0000
        /*0034*/ 	.byte	0x00, 0xf5, 0x21, 0x00


	//----- nvinfo : EIATTR_SPARSE_MMA_MASK
	.align		4
.L_31:
        /*0038*/ 	.byte	0x03, 0x50
        /*003a*/ 	.short	0x0000


	//----- nvinfo : EIATTR_MAXREG_COUNT
	.align		4
        /*003c*/ 	.byte	0x03, 0x1b
        /*003e*/ 	.short	0x00ff


	//----- nvinfo : EIATTR_MERCURY_ISA_VERSION
	.align		4
        /*0040*/ 	.byte	0x03, 0x5f
        /*0042*/ 	.short	0x0101


	//----- nvinfo : EIATTR_VRC_CTA_INIT_COUNT
	.align		4
        /*0044*/ 	.byte	0x02, 0x4a
	.zero		1
	.zero		1


	//----- nvinfo : EIATTR_EXIT_INSTR_OFFSETS
	.align		4
        /*0048*/ 	.byte	0x04, 0x1c
        /*004a*/ 	.short	(.L_33 - .L_32)


	//   ....[0]....
.L_32:
        /*004c*/ 	.word	0x00000070


	//   ....[1]....
        /*0050*/ 	.word	0x00000b90


	//----- nvinfo : EIATTR_CBANK_PARAM_SIZE
	.align		4
.L_33:
        /*0054*/ 	.byte	0x03, 0x19
        /*0056*/ 	.short	0x0014


	//----- nvinfo : EIATTR_PARAM_CBANK
	.align		4
        /*0058*/ 	.byte	0x04, 0x0a
        /*005a*/ 	.short	(.L_35 - .L_34)
	.align		4
.L_34:
        /*005c*/ 	.word	index@(.nv.constant0._Z19dequant_q6_k_kernelPKhP6__halfi)
        /*0060*/ 	.short	0x0380
        /*0062*/ 	.short	0x0014


	//----- nvinfo : EIATTR_SW_WAR
	.align		4
.L_35:
        /*0064*/ 	.byte	0x04, 0x36
        /*0066*/ 	.short	(.L_37 - .L_36)
.L_36:
        /*0068*/ 	.word	0x00000008
.L_37:


//--------------------- .nv.info._Z19dequant_q4_k_kernelPKhP6__halfi --------------------------
	.section	.nv.info._Z19dequant_q4_k_kernelPKhP6__halfi,"",@"SHT_CUDA_INFO"
	.sectionflags	@""
	.align	4


	//----- nvinfo : EIATTR_CUDA_API_VERSION
	.align		4
        /*0000*/ 	.byte	0x04, 0x37
        /*0002*/ 	.short	(.L_39 - .L_38)
.L_38:
        /*0004*/ 	.word	0x00000082


	//----- nvinfo : EIATTR_KPARAM_INFO
	.align		4
.L_39:
        /*0008*/ 	.byte	0x04, 0x17
        /*000a*/ 	.short	(.L_41 - .L_40)
.L_40:
        /*000c*/ 	.word	0x00000000
        /*0010*/ 	.short	0x0002
        /*0012*/ 	.short	0x0010
        /*0014*/ 	.byte	0x00, 0xf0, 0x11, 0x00


	//----- nvinfo : EIATTR_KPARAM_INFO
	.align		4
.L_41:
        /*0018*/ 	.byte	0x04, 0x17
        /*001a*/ 	.short	(.L_43 - .L_42)
.L_42:
        /*001c*/ 	.word	0x00000000
        /*0020*/ 	.short	0x0001
        /*0022*/ 	.short	0x0008
        /*0024*/ 	.byte	0x00, 0xf5, 0x21, 0x00


	//----- nvinfo : EIATTR_KPARAM_INFO
	.align		4
.L_43:
        /*0028*/ 	.byte	0x04, 0x17
        /*002a*/ 	.short	(.L_45 - .L_44)
.L_44:
        /*002c*/ 	.word	0x00000000
        /*0030*/ 	.short	0x0000
        /*0032*/ 	.short	0x0000
        /*0034*/ 	.byte	0x00, 0xf5, 0x21, 0x00


	//----- nvinfo : EIATTR_SPARSE_MMA_MASK
	.align		4
.L_45:
        /*0038*/ 	.byte	0x03, 0x50
        /*003a*/ 	.short	0x0000


	//----- nvinfo : EIATTR_MAXREG_COUNT
	.align		4
        /*003c*/ 	.byte	0x03, 0x1b
        /*003e*/ 	.short	0x00ff


	//----- nvinfo : EIATTR_MERCURY_ISA_VERSION
	.align		4
        /*0040*/ 	.byte	0x03, 0x5f
        /*0042*/ 	.short	0x0101


	//----- nvinfo : EIATTR_VRC_CTA_INIT_COUNT
	.align		4
        /*0044*/ 	.byte	0x02, 0x4a
	.zero		1
	.zero		1


	//----- nvinfo : EIATTR_EXIT_INSTR_OFFSETS
	.align		4
        /*0048*/ 	.byte	0x04, 0x1c
        /*004a*/ 	.short	(.L_47 - .L_46)


	//   ....[0]....
.L_46:
        /*004c*/ 	.word	0x00000070


	//   ....[1]....
        /*0050*/ 	.word	0x00001100


	//----- nvinfo : EIATTR_CBANK_PARAM_SIZE
	.align		4
.L_47:
        /*0054*/ 	.byte	0x03, 0x19
        /*0056*/ 	.short	0x0014


	//----- nvinfo : EIATTR_PARAM_CBANK
	.align		4
        /*0058*/ 	.byte	0x04, 0x0a
        /*005a*/ 	.short	(.L_49 - .L_48)
	.align		4
.L_48:
        /*005c*/ 	.word	index@(.nv.constant0._Z19dequant_q4_k_kernelPKhP6__halfi)
        /*0060*/ 	.short	0x0380
        /*0062*/ 	.short	0x0014


	//----- nvinfo : EIATTR_SW_WAR
	.align		4
.L_49:
        /*0064*/ 	.byte	0x04, 0x36
        /*0066*/ 	.short	(.L_51 - .L_50)
.L_50:
        /*0068*/ 	.word	0x00000008
.L_51:


//--------------------- .nv.info._Z19dequant_q8_0_kernelPKhP6__halfi --------------------------
	.section	.nv.info._Z19dequant_q8_0_kernelPKhP6__halfi,"",@"SHT_CUDA_INFO"
	.sectionflags	@""
	.align	4


	//----- nvinfo : EIATTR_CUDA_API_VERSION
	.align		4
        /*0000*/ 	.byte	0x04, 0x37
        /*0002*/ 	.short	(.L_53 - .L_52)
.L_52:
        /*0004*/ 	.word	0x00000082


	//----- nvinfo : EIATTR_KPARAM_INFO
	.align		4
.L_53:
        /*0008*/ 	.byte	0x04, 0x17
        /*000a*/ 	.short	(.L_55 - .L_54)
.L_54:
        /*000c*/ 	.word	0x00000000
        /*0010*/ 	.short	0x0002
        /*0012*/ 	.short	0x0010
        /*0014*/ 	.byte	0x00, 0xf0, 0x11, 0x00


	//----- nvinfo : EIATTR_KPARAM_INFO
	.align		4
.L_55:
        /*0018*/ 	.byte	0x04, 0x17
        /*001a*/ 	.short	(.L_57 - .L_56)
.L_56:
        /*001c*/ 	.word	0x00000000
        /*0020*/ 	.short	0x0001
        /*0022*/ 	.short	0x0008
        /*0024*/ 	.byte	0x00, 0xf5, 0x21, 0x00


	//----- nvinfo : EIATTR_KPARAM_INFO
	.align		4
.L_57:
        /*0028*/ 	.byte	0x04, 0x17
        /*002a*/ 	.short	(.L_59 - .L_58)
.L_58:
        /*002c*/ 	.word	0x00000000
        /*0030*/ 	.short	0x0000
        /*0032*/ 	.short	0x0000
        /*0034*/ 	.byte	0x00, 0xf5, 0x21, 0x00


	//----- nvinfo : EIATTR_SPARSE_MMA_MASK
	.align		4
.L_59:
        /*0038*/ 	.byte	0x03, 0x50
        /*003a*/ 	.short	0x0000


	//----- nvinfo : EIATTR_MAXREG_COUNT
	.align		4
        /*003c*/ 	.byte	0x03, 0x1b
        /*003e*/ 	.short	0x00ff


	//----- nvinfo : EIATTR_MERCURY_ISA_VERSION
	.align		4
        /*0040*/ 	.byte	0x03, 0x5f
        /*0042*/ 	.short	0x0101


	//----- nvinfo : EIATTR_VRC_CTA_INIT_COUNT
	.align		4
        /*0044*/ 	.byte	0x02, 0x4a
	.zero		1
	.zero		1


	//----- nvinfo : EIATTR_EXIT_INSTR_OFFSETS
	.align		4
        /*0048*/ 	.byte	0x04, 0x1c
        /*004a*/ 	.short	(.L_61 - .L_60)


	//   ....[0]....
.L_60:
        /*004c*/ 	.word	0x00000070


	//   ....[1]....
        /*0050*/ 	.word	0x00000b40


	//----- nvinfo : EIATTR_CBANK_PARAM_SIZE
	.align		4
.L_61:
        /*0054*/ 	.byte	0x03, 0x19
        /*0056*/ 	.short	0x0014


	//----- nvinfo : EIATTR_PARAM_CBANK
	.align		4
        /*0058*/ 	.byte	0x04, 0x0a
        /*005a*/ 	.short	(.L_63 - .L_62)
	.align		4
.L_62:
        /*005c*/ 	.word	index@(.nv.constant0._Z19dequant_q8_0_kernelPKhP6__halfi)
        /*0060*/ 	.short	0x0380
        /*0062*/ 	.short	0x0014


	//----- nvinfo : EIATTR_SW_WAR
	.align		4
.L_63:
        /*0064*/ 	.byte	0x04, 0x36
        /*0066*/ 	.short	(.L_65 - .L_64)
.L_64:
        /*0068*/ 	.word	0x00000008
.L_65:


//--------------------- .nv.info._Z19dequant_q4_0_kernelPKhP6__halfi --------------------------
	.section	.nv.info._Z19dequant_q4_0_kernelPKhP6__halfi,"",@"SHT_CUDA_INFO"
	.sectionflags	@""
	.align	4


	//----- nvinfo : EIATTR_CUDA_API_VERSION
	.align		4
        /*0000*/ 	.byte	0x04, 0x37
        /*0002*/ 	.short	(.L_67 - .L_66)
.L_66:
        /*0004*/ 	.word	0x00000082


	//----- nvinfo : EIATTR_KPARAM_INFO
	.align		4
.L_67:
        /*0008*/ 	.byte	0x04, 0x17
        /*000a*/ 	.short	(.L_69 - .L_68)
.L_68:
        /*000c*/ 	.word	0x00000000
        /*0010*/ 	.short	0x0002
        /*0012*/ 	.short	0x0010
        /*0014*/ 	.byte	0x00, 0xf0, 0x11, 0x00


	//----- nvinfo : EIATTR_KPARAM_INFO
	.align		4
.L_69:
        /*0018*/ 	.byte	0x04, 0x17
        /*001a*/ 	.short	(.L_71 - .L_70)
.L_70:
        /*001c*/ 	.word	0x00000000
        /*0020*/ 	.short	0x0001
        /*0022*/ 	.short	0x0008
        /*0024*/ 	.byte	0x00, 0xf5, 0x21, 0x00


	//----- nvinfo : EIATTR_KPARAM_INFO
	.align		4
.L_71:
        /*0028*/ 	.byte	0x04, 0x17
        /*002a*/ 	.short	(.L_73 - .L_72)
.L_72:
        /*002c*/ 	.word	0x00000000
        /*0030*/ 	.short	0x0000
        /*0032*/ 	.short	0x0000
        /*0034*/ 	.byte	0x00, 0xf5, 0x21, 0x00


	//----- nvinfo : EIATTR_SPARSE_MMA_MASK
	.align		4
.L_73:
        /*0038*/ 	.byte	0x03, 0x50
        /*003a*/ 	.short	0x0000


	//----- nvinfo : EIATTR_MAXREG_COUNT
	.align		4
        /*003c*/ 	.byte	0x03, 0x1b
        /*003e*/ 	.short	0x00ff


	//----- nvinfo : EIATTR_MERCURY_ISA_VERSION
	.align		4
        /*0040*/ 	.byte	0x03, 0x5f
        /*0042*/ 	.short	0x0101


	//----- nvinfo : EIATTR_VRC_CTA_INIT_COUNT
	.align		4
        /*0044*/ 	.byte	0x02, 0x4a
	.zero		1
	.zero		1


	//----- nvinfo : EIATTR_EXIT_INSTR_OFFSETS
	.align		4
        /*0048*/ 	.byte	0x04, 0x1c
        /*004a*/ 	.short	(.L_75 - .L_74)


	//   ....[0]....
.L_74:
        /*004c*/ 	.word	0x00000070


	//   ....[1]....
        /*0050*/ 	.word	0x00000dc0


	//----- nvinfo : EIATTR_CBANK_PARAM_SIZE
	.align		4
.L_75:
        /*0054*/ 	.byte	0x03, 0x19
        /*0056*/ 	.short	0x0014


	//----- nvinfo : EIATTR_PARAM_CBANK
	.align		4
        /*0058*/ 	.byte	0x04, 0x0a
        /*005a*/ 	.short	(.L_77 - .L_76)
	.align		4
.L_76:
        /*005c*/ 	.word	index@(.nv.constant0._Z19dequant_q4_0_kernelPKhP6__halfi)
        /*0060*/ 	.short	0x0380
        /*0062*/ 	.short	0x0014


	//----- nvinfo : EIATTR_SW_WAR
	.align		4
.L_77:
        /*0064*/ 	.byte	0x04, 0x36
        /*0066*/ 	.short	(.L_79 - .L_78)
.L_78:
        /*0068*/ 	.word	0x00000008
.L_79:


//--------------------- .nv.callgraph             --------------------------
	.section	.nv.callgraph,"",@"SHT_CUDA_CALLGRAPH"
	.align	4
	.sectionentsize	8
	.align		4
        /*0000*/ 	.word	0x00000000
	.align		4
        /*0004*/ 	.word	0xffffffff
	.align		4
        /*0008*/ 	.word	0x00000000
	.align		4
        /*000c*/ 	.word	0xfffffffe
	.align		4
        /*0010*/ 	.word	0x00000000
	.align		4
        /*0014*/ 	.word	0xfffffffd
	.align		4
        /*0018*/ 	.word	0x00000000
	.align		4
        /*001c*/ 	.word	0xfffffffc


//--------------------- .text._Z19dequant_q6_k_kernelPKhP6__halfi --------------------------
	.section	.text._Z19dequant_q6_k_kernelPKhP6__halfi,"ax",@progbits
	.align	128
        .global         _Z19dequant_q6_k_kernelPKhP6__halfi
        .type           _Z19dequant_q6_k_kernelPKhP6__halfi,@function
        .size           _Z19dequant_q6_k_kernelPKhP6__halfi,(.L_x_6 - _Z19dequant_q6_k_kernelPKhP6__halfi)
        .other          _Z19dequant_q6_k_kernelPKhP6__halfi,@"STO_CUDA_ENTRY STV_DEFAULT"
_Z19dequant_q6_k_kernelPKhP6__halfi:
.text._Z19dequant_q6_k_kernelPKhP6__halfi:
[----:B------:R-:W-:Y:S01]  /*0000*/  LDC R1, c[0x0][0x37c] ;  /* 0x0000df00ff017b82 */ /* 0x000fe20000000800 */
[----:B------:R-:W0:Y:S07]  /*0010*/  S2R R3, SR_TID.X ;  /* 0x0000000000037919 */ /* 0x000e2e0000002100 */
[----:B------:R-:W0:Y:S01]  /*0020*/  S2UR UR4, SR_CTAID.X ;  /* 0x00000000000479c3 */ /* 0x000e220000002500 */
[----:B------:R-:W1:Y:S07]  /*0030*/  LDCU UR5, c[0x0][0x390] ;  /* 0x00007200ff0577ac */ /* 0x000e6e0008000800 */
[----:B------:R-:W0:Y:S02]  /*0040*/  LDC R0, c[0x0][0x360] ;  /* 0x0000d800ff007b82 */ /* 0x000e240000000800 */
[----:B0-----:R-:W-:-:S05]  /*0050*/  IMAD R0, R0, UR4, R3 ;  /* 0x0000000400007c24 */ /* 0x001fca000f8e0203 */
[----:B-1----:R-:W-:-:S13]  /*0060*/  ISETP.GE.AND P0, PT, R0, UR5, PT ;  /* 0x0000000500007c0c */ /* 0x002fda000bf06270 */
[----:B------:R-:W-:Y:S05]  /*0070*/  @P0 EXIT ;  /* 0x000000000000094d */ /* 0x000fea0003800000 */
[----:B------:R-:W0:Y:S01]  /*0080*/  LDCU.64 UR4, c[0x0][0x380] ;  /* 0x00007000ff0477ac */ /* 0x000e220008000a00 */
[----:B------:R-:W-:Y:S01]  /*0090*/  IMAD R2, R0, 0xd2, RZ ;  /* 0x000000d200027824 */ /* 0x000fe200078e02ff */
[----:B------:R-:W1:Y:S04]  /*00a0*/  LDCU.64 UR6, c[0x0][0x358] ;  /* 0x00006b00ff0677ac */ /* 0x000e680008000a00 */
[----:B0-----:R-:W-:-:S04]  /*00b0*/  IADD3 R4, P0, PT, R2, UR4, RZ ;  /* 0x0000000402047c10 */ /* 0x001fc8000ff1e0ff */
[----:B------:R-:W-:Y:S02]  /*00c0*/  LEA.HI.X.SX32 R5, R2, UR5, 0x1, P0 ;  /* 0x0000000502057c11 */ /* 0x000fe400080f0eff */
[----:B------:R-:W0:Y:S03]  /*00d0*/  LDC.64 R2, c[0x0][0x388] ;  /* 0x0000e200ff027b82 */ /* 0x000e260000000a00 */
[----:B-1----:R1:W2:Y:S01]  /*00e0*/  LDG.E.U16.CONSTANT R10, desc[UR6][R4.64+0xd0] ;  /* 0x0000d006040a7981 */ /* 0x0022a2000c1e9500 */
[----:B------:R-:W-:Y:S01]  /*00f0*/  IMAD.SHL.U32 R7, R0, 0x100, RZ ;  /* 0x0000010000077824 */ /* 0x000fe200078e00ff */
[----:B------:R-:W-:Y:S01]  /*0100*/  IADD3 R8, P0, PT, R4, 0xc0, RZ ;  /* 0x000000c004087810 */ /* 0x000fe20007f1e0ff */
[----:B------:R-:W-:-:S04]  /*0110*/  UMOV UR4, URZ ;  /* 0x000000ff00047c82 */ /* 0x000fc80008000000 */
[----:B------:R-:W-:Y:S02]  /*0120*/  IMAD.X R9, RZ, RZ, R5, P0 ;  /* 0x000000ffff097224 */ /* 0x000fe400000e0605 */
[----:B0-----:R-:W-:-:S03]  /*0130*/  IMAD.WIDE R2, R7, 0x2, R2 ;  /* 0x0000000207027825 */ /* 0x001fc600078e0202 */
[----:B------:R-:W-:Y:S02]  /*0140*/  IADD3 R0, P3, PT, R2, 0x10, RZ ;  /* 0x0000001002007810 */ /* 0x000fe40007f7e0ff */
[C---:B------:R-:W-:Y:S02]  /*0150*/  IADD3 R2, P1, PT, R4.reuse, 0x3, RZ ;  /* 0x0000000304027810 */ /* 0x040fe40007f3e0ff */
[----:B-1----:R-:W-:Y:S01]  /*0160*/  IADD3 R4, P2, PT, R4, 0x83, RZ ;  /* 0x0000008304047810 */ /* 0x002fe20007f5e0ff */
[----:B------:R-:W-:Y:S02]  /*0170*/  IMAD.X R11, RZ, RZ, R3, P3 ;  /* 0x000000ffff0b7224 */ /* 0x000fe400018e0603 */
[--C-:B------:R-:W-:Y:S02]  /*0180*/  IMAD.X R3, RZ, RZ, R5.reuse, P1 ;  /* 0x000000ffff037224 */ /* 0x100fe400008e0605 */
[----:B------:R-:W-:Y:S02]  /*0190*/  IMAD.X R5, RZ, RZ, R5, P2 ;  /* 0x000000ffff057224 */ /* 0x000fe400010e0605 */
[----:B--2---:R-:W-:-:S07]  /*01a0*/  HADD2.F32 R10, -RZ, R10.H0_H0 ;  /* 0x2000000aff0a7230 */ /* 0x004fce0000004100 */
.L_x_0:
[----:B------:R-:W2:Y:S04]  /*01b0*/  LDG.E.U8.CONSTANT R12, desc[UR6][R4.64+-0x3] ;  /* 0xfffffd06040c7981 */ /* 0x000ea8000c1e9100 */
[----:B------:R0:W3:Y:S04]  /*01c0*/  LDG.E.U8.CONSTANT R7, desc[UR6][R8.64] ;  /* 0x0000000608077981 */ /* 0x0000e8000c1e9100 */
[----:B------:R-:W4:Y:S04]  /*01d0*/  LDG.E.U8.CONSTANT R6, desc[UR6][R2.64+-0x3] ;  /* 0xfffffd0602067981 */ /* 0x000f28000c1e9100 */
[----:B------:R-:W5:Y:S04]  /*01e0*/  LDG.E.U8.CONSTANT R18, desc[UR6][R4.64+-0x2] ;  /* 0xfffffe0604127981 */ /* 0x000f68000c1e9100 */
[----:B------:R-:W5:Y:S04]  /*01f0*/  LDG.E.U8.CONSTANT R22, desc[UR6][R2.64+-0x2] ;  /* 0xfffffe0602167981 */ /* 0x000f68000c1e9100 */
[----:B------:R-:W5:Y:S04]  /*0200*/  LDG.E.U8.CONSTANT R21, desc[UR6][R2.64+-0x1] ;  /* 0xffffff0602157981 */ /* 0x000f68000c1e9100 */
[----:B------:R-:W5:Y:S04]  /*0210*/  LDG.E.U8.CONSTANT R17, desc[UR6][R4.64+-0x1] ;  /* 0xffffff0604117981 */ /* 0x000f68000c1e9100 */
[----:B------:R-:W5:Y:S04]  /*0220*/  LDG.E.U8.CONSTANT R19, desc[UR6][R2.64] ;  /* 0x0000000602137981 */ /* 0x000f68000c1e9100 */
[----:B------:R-:W5:Y:S04]  /*0230*/  LDG.E.U8.CONSTANT R20, desc[UR6][R2.64+0x1] ;  /* 0x0000010602147981 */ /* 0x000f68000c1e9100 */
[----:B------:R-:W5:Y:S04]  /*0240*/  LDG.E.U8.CONSTANT R16, desc[UR6][R2.64+0x2] ;  /* 0x0000020602107981 */ /* 0x000f68000c1e9100 */
[----:B------:R1:W5:Y:S04]  /*0250*/  LDG.E.U8.CONSTANT R13, desc[UR6][R4.64] ;  /* 0x00000006040d7981 */ /* 0x000368000c1e9100 */
[----:B------:R-:W5:Y:S04]  /*0260*/  LDG.E.U8.CONSTANT R15, desc[UR6][R2.64+0x4] ;  /* 0x00000406020f7981 */ /* 0x000f68000c1e9100 */
[----:B------:R1:W5:Y:S01]  /*0270*/  LDG.E.U8.CONSTANT R14, desc[UR6][R2.64+0x3] ;  /* 0x00000306020e7981 */ /* 0x000362000c1e9100 */
[----:B------:R-:W-:-:S04]  /*0280*/  UIADD3 UR4, UPT, UPT, UR4, 0x2, URZ ;  /* 0x0000000204047890 */ /* 0x000fc8000fffe0ff */
[----:B------:R-:W-:Y:S01]  /*0290*/  UISETP.NE.AND UP0, UPT, UR4, 0x20, UPT ;  /* 0x000000200400788c */ /* 0x000fe2000bf05270 */
[----:B0-----:R-:W-:Y:S02]  /*02a0*/  IADD3 R8, P0, PT, R8, 0x1, RZ ;  /* 0x0000000108087810 */ /* 0x001fe40007f1e0ff */
[----:B-1----:R-:W-:Y:S02]  /*02b0*/  IADD3 R4, P2, PT, R4, 0x4, RZ ;  /* 0x0000000404047810 */ /* 0x002fe40007f5e0ff */
[----:B------:R-:W-:Y:S01]  /*02c0*/  IADD3 R2, P1, PT, R2, 0x8, RZ ;  /* 0x0000000802027810 */ /* 0x000fe20007f3e0ff */
[----:B------:R-:W-:Y:S02]  /*02d0*/  IMAD.X R9, RZ, RZ, R9, P0 ;  /* 0x000000ffff097224 */ /* 0x000fe400000e0609 */
[----:B------:R-:W-:Y:S02]  /*02e0*/  IMAD.X R5, RZ, RZ, R5, P2 ;  /* 0x000000ffff057224 */ /* 0x000fe400010e0605 */
[----:B------:R-:W-:-:S02]  /*02f0*/  IMAD.X R3, RZ, RZ, R3, P1 ;  /* 0x000000ffff037224 */ /* 0x000fc400008e0603 */
[C---:B--2---:R-:W-:Y:S02]  /*0300*/  IMAD.SHL.U32 R23, R12.reuse, 0x10, RZ ;  /* 0x000000100c177824 */ /* 0x044fe400078e00ff */
[----:B------:R-:W-:Y:S01]  /*0310*/  IMAD.SHL.U32 R24, R12, 0x4, RZ ;  /* 0x000000040c187824 */ /* 0x000fe200078e00ff */
[----:B---3--:R-:W0:Y:S02]  /*0320*/  I2F.S8 R7, R7 ;  /* 0x0000000700077306 */ /* 0x008e240000001400 */
[----:B------:R-:W-:Y:S02]  /*0330*/  LOP3.LUT R23, R23, 0x30, RZ, 0xc0, !PT ;  /* 0x0000003017177812 */ /* 0x000fe400078ec0ff */
[----:B------:R-:W-:Y:S02]  /*0340*/  LOP3.LUT R25, R24, 0x30, RZ, 0xc0, !PT ;  /* 0x0000003018197812 */ /* 0x000fe400078ec0ff */
[----:B----4-:R-:W-:Y:S02]  /*0350*/  LOP3.LUT R23, R23, 0xf, R6, 0xf8, !PT ;  /* 0x0000000f17177812 */ /* 0x010fe400078ef806 */
[----:B------:R-:W-:-:S03]  /*0360*/  LEA.HI R25, R6, R25, RZ, 0x1c ;  /* 0x0000001906197211 */ /* 0x000fc600078fe0ff */
[----:B------:R-:W-:Y:S02]  /*0370*/  VIADD R23, R23, 0xffffffe0 ;  /* 0xffffffe017177836 */ /* 0x000fe40000000000 */
[----:B------:R-:W-:Y:S01]  /*0380*/  VIADD R25, R25, 0xffffffe0 ;  /* 0xffffffe019197836 */ /* 0x000fe20000000000 */
[----:B------:R-:W-:Y:S01]  /*0390*/  SHF.R.U32.HI R24, RZ, 0x2, R12 ;  /* 0x00000002ff187819 */ /* 0x000fe2000001160c */
[----:B------:R-:W-:Y:S01]  /*03a0*/  IMAD.MOV.U32 R6, RZ, RZ, R0 ;  /* 0x000000ffff067224 */ /* 0x000fe200078e0000 */
[----:B------:R-:W-:Y:S01]  /*03b0*/  I2FP.F32.S32 R26, R23 ;  /* 0x00000017001a7245 */ /* 0x000fe20000201400 */
[----:B0-----:R-:W-:Y:S01]  /*03c0*/  FMUL R23, R10, R7 ;  /* 0x000000070a177220 */ /* 0x001fe20000400000 */
[----:B------:R-:W-:Y:S01]  /*03d0*/  IMAD.MOV.U32 R7, RZ, RZ, R11 ;  /* 0x000000ffff077224 */ /* 0x000fe200078e000b */
[----:B------:R-:W-:Y:S02]  /*03e0*/  I2FP.F32.S32 R0, R25 ;  /* 0x0000001900007245 */ /* 0x000fe40000201400 */
[----:B------:R-:W-:-:S02]  /*03f0*/  LOP3.LUT R11, R12, 0x30, RZ, 0xc0, !PT ;  /* 0x000000300c0b7812 */ /* 0x000fc400078ec0ff */
[----:B------:R-:W-:Y:S01]  /*0400*/  LOP3.LUT R25, R24, 0x30, RZ, 0xc0, !PT ;  /* 0x0000003018197812 */ /* 0x000fe200078ec0ff */
[----:B-----5:R-:W-:Y:S01]  /*0410*/  IMAD.SHL.U32 R12, R18, 0x10, RZ ;  /* 0x00000010120c7824 */ /* 0x020fe200078e00ff */
[----:B------:R-:W-:Y:S02]  /*0420*/  LOP3.LUT R11, R11, 0xf, R22, 0xf8, !PT ;  /* 0x0000000f0b0b7812 */ /* 0x000fe400078ef816 */
[----:B------:R-:W-:Y:S01]  /*0430*/  LEA.HI R25, R22, R25, RZ, 0x1c ;  /* 0x0000001916197211 */ /* 0x000fe200078fe0ff */
[----:B------:R-:W-:Y:S01]  /*0440*/  IMAD.SHL.U32 R22, R18, 0x4, RZ ;  /* 0x0000000412167824 */ /* 0x000fe200078e00ff */
[----:B------:R-:W-:-:S04]  /*0450*/  LOP3.LUT R12, R12, 0x30, RZ, 0xc0, !PT ;  /* 0x000000300c0c7812 */ /* 0x000fc800078ec0ff */
[----:B------:R-:W-:Y:S01]  /*0460*/  LOP3.LUT R22, R22, 0x30, RZ, 0xc0, !PT ;  /* 0x0000003016167812 */ /* 0x000fe200078ec0ff */
[----:B------:R-:W-:Y:S01]  /*0470*/  FMUL R0, R23, R0 ;  /* 0x0000000017007220 */ /* 0x000fe20000400000 */
[----:B------:R-:W-:Y:S02]  /*0480*/  LOP3.LUT R12, R12, 0xf, R21, 0xf8, !PT ;  /* 0x0000000f0c0c7812 */ /* 0x000fe400078ef815 */
[----:B------:R-:W-:Y:S01]  /*0490*/  LEA.HI R21, R21, R22, RZ, 0x1c ;  /* 0x0000001615157211 */ /* 0x000fe200078fe0ff */
[----:B------:R-:W-:Y:S01]  /*04a0*/  VIADD R11, R11, 0xffffffe0 ;  /* 0xffffffe00b0b7836 */ /* 0x000fe20000000000 */
[----:B------:R-:W-:Y:S01]  /*04b0*/  F2FP.F16.F32.PACK_AB R0, RZ, R0 ;  /* 0x00000000ff00723e */ /* 0x000fe200000000ff */
[----:B------:R-:W-:Y:S02]  /*04c0*/  VIADD R24, R12, 0xffffffe0 ;  /* 0xffffffe00c187836 */ /* 0x000fe40000000000 */
[----:B------:R-:W-:Y:S01]  /*04d0*/  VIADD R21, R21, 0xffffffe0 ;  /* 0xffffffe015157836 */ /* 0x000fe20000000000 */
[----:B------:R-:W-:-:S02]  /*04e0*/  I2FP.F32.S32 R12, R11 ;  /* 0x0000000b000c7245 */ /* 0x000fc40000201400 */
[----:B------:R-:W-:Y:S02]  /*04f0*/  PRMT R11, R0, 0x7610, R11 ;  /* 0x00007610000b7816 */ /* 0x000fe4000000000b */
[----:B------:R-:W-:Y:S01]  /*0500*/  I2FP.F32.S32 R0, R21 ;  /* 0x0000001500007245 */ /* 0x000fe20000201400 */
[C---:B------:R-:W-:Y:S01]  /*0510*/  FMUL R26, R23.reuse, R26 ;  /* 0x0000001a171a7220 */ /* 0x040fe20000400000 */
[----:B------:R-:W-:-:S03]  /*0520*/  FMUL R12, R23, R12 ;  /* 0x0000000c170c7220 */ /* 0x000fc60000400000 */
[----:B------:R-:W-:Y:S01]  /*0530*/  FMUL R0, R23, R0 ;  /* 0x0000000017007220 */ /* 0x000fe20000400000 */
[----:B------:R-:W-:Y:S01]  /*0540*/  F2FP.F16.F32.PACK_AB R26, RZ, R26 ;  /* 0x0000001aff1a723e */ /* 0x000fe200000000ff */
[----:B------:R-:W-:Y:S01]  /*0550*/  VIADD R25, R25, 0xffffffe0 ;  /* 0xffffffe019197836 */ /* 0x000fe20000000000 */
[----:B------:R-:W-:Y:S02]  /*0560*/  F2FP.F16.F32.PACK_AB R12, RZ, R12 ;  /* 0x0000000cff0c723e */ /* 0x000fe400000000ff */
[----:B------:R-:W-:Y:S01]  /*0570*/  F2FP.F16.F32.PACK_AB R0, RZ, R0 ;  /* 0x00000000ff00723e */ /* 0x000fe200000000ff */
[----:B------:R0:W-:Y:S01]  /*0580*/  STG.E.U16 desc[UR6][R6.64+-0x10], R26 ;  /* 0xfffff01a06007986 */ /* 0x0001e2000c101506 */
[----:B------:R-:W-:Y:S02]  /*0590*/  I2FP.F32.S32 R22, R25 ;  /* 0x0000001900167245 */ /* 0x000fe40000201400 */
[----:B------:R-:W-:Y:S02]  /*05a0*/  PRMT R25, R12, 0x7610, R25 ;  /* 0x000076100c197816 */ /* 0x000fe40000000019 */
[----:B------:R-:W-:-:S02]  /*05b0*/  LOP3.LUT R12, R18, 0x30, RZ, 0xc0, !PT ;  /* 0x00000030120c7812 */ /* 0x000fc400078ec0ff */
[----:B------:R-:W-:Y:S02]  /*05c0*/  SHF.R.U32.HI R18, RZ, 0x2, R18 ;  /* 0x00000002ff127819 */ /* 0x000fe40000011612 */
[----:B0-----:R-:W-:Y:S01]  /*05d0*/  PRMT R26, R0, 0x7610, R26 ;  /* 0x00007610001a7816 */ /* 0x001fe2000000001a */
[----:B------:R-:W-:Y:S01]  /*05e0*/  IMAD.SHL.U32 R0, R17, 0x10, RZ ;  /* 0x0000001011007824 */ /* 0x000fe200078e00ff */
[----:B------:R0:W-:Y:S01]  /*05f0*/  STG.E.U16 desc[UR6][R6.64+-0xe], R11 ;  /* 0xfffff20b06007986 */ /* 0x0001e2000c101506 */
[----:B------:R-:W-:Y:S02]  /*0600*/  LOP3.LUT R18, R18, 0x30, RZ, 0xc0, !PT ;  /* 0x0000003012127812 */ /* 0x000fe400078ec0ff */
[----:B------:R-:W-:Y:S02]  /*0610*/  LOP3.LUT R12, R12, 0xf, R19, 0xf8, !PT ;  /* 0x0000000f0c0c7812 */ /* 0x000fe400078ef813 */
[----:B------:R-:W-:Y:S02]  /*0620*/  LEA.HI R18, R19, R18, RZ, 0x1c ;  /* 0x0000001213127211 */ /* 0x000fe400078fe0ff */
[----:B0-----:R-:W-:-:S04]  /*0630*/  LOP3.LUT R11, R0, 0x30, RZ, 0xc0, !PT ;  /* 0x00000030000b7812 */ /* 0x001fc800078ec0ff */
[----:B------:R-:W-:Y:S01]  /*0640*/  LOP3.LUT R11, R11, 0xf, R20, 0xf8, !PT ;  /* 0x0000000f0b0b7812 */ /* 0x000fe200078ef814 */
[----:B------:R-:W-:Y:S02]  /*0650*/  VIADD R12, R12, 0xffffffe0 ;  /* 0xffffffe00c0c7836 */ /* 0x000fe40000000000 */
[----:B------:R-:W-:Y:S02]  /*0660*/  IMAD.SHL.U32 R21, R17, 0x4, RZ ;  /* 0x0000000411157824 */ /* 0x000fe400078e00ff */
[----:B------:R-:W-:Y:S02]  /*0670*/  VIADD R11, R11, 0xffffffe0 ;  /* 0xffffffe00b0b7836 */ /* 0x000fe40000000000 */
[----:B------:R-:W-:Y:S01]  /*0680*/  VIADD R18, R18, 0xffffffe0 ;  /* 0xffffffe012127836 */ /* 0x000fe20000000000 */
[----:B------:R-:W-:Y:S02]  /*0690*/  I2FP.F32.S32 R12, R12 ;  /* 0x0000000c000c7245 */ /* 0x000fe40000201400 */
[----:B------:R-:W-:-:S02]  /*06a0*/  LOP3.LUT R21, R21, 0x30, RZ, 0xc0, !PT ;  /* 0x0000003015157812 */ /* 0x000fc400078ec0ff */
[----:B------:R-:W-:Y:S02]  /*06b0*/  LOP3.LUT R19, R17, 0x30, RZ, 0xc0, !PT ;  /* 0x0000003011137812 */ /* 0x000fe400078ec0ff */
[----:B------:R-:W-:Y:S02]  /*06c0*/  I2FP.F32.S32 R0, R11 ;  /* 0x0000000b00007245 */ /* 0x000fe40000201400 */
[----:B------:R-:W-:Y:S01]  /*06d0*/  I2FP.F32.S32 R18, R18 ;  /* 0x0000001200127245 */ /* 0x000fe20000201400 */
[C---:B------:R-:W-:Y:S01]  /*06e0*/  FMUL R22, R23.reuse, R22 ;  /* 0x0000001617167220 */ /* 0x040fe20000400000 */
[----:B------:R-:W-:Y:S01]  /*06f0*/  LEA.HI R21, R20, R21, RZ, 0x1c ;  /* 0x0000001514157211 */ /* 0x000fe200078fe0ff */
[----:B------:R-:W-:Y:S01]  /*0700*/  FMUL R12, R23, R12 ;  /* 0x0000000c170c7220 */ /* 0x000fe20000400000 */
[----:B------:R-:W-:Y:S01]  /*0710*/  LOP3.LUT R19, R19, 0xf, R16, 0xf8, !PT ;  /* 0x0000000f13137812 */ /* 0x000fe200078ef810 */
[C---:B------:R-:W-:Y:S01]  /*0720*/  FMUL R0, R23.reuse, R0 ;  /* 0x0000000017007220 */ /* 0x040fe20000400000 */
[----:B------:R-:W-:Y:S01]  /*0730*/  FMUL R18, R23, R18 ;  /* 0x0000001217127220 */ /* 0x000fe20000400000 */
[----:B------:R-:W-:Y:S01]  /*0740*/  F2FP.F16.F32.PACK_AB R22, RZ, R22 ;  /* 0x00000016ff16723e */ /* 0x000fe200000000ff */
[----:B------:R-:W-:Y:S01]  /*0750*/  VIADD R21, R21, 0xffffffe0 ;  /* 0xffffffe015157836 */ /* 0x000fe20000000000 */
[----:B------:R-:W-:Y:S01]  /*0760*/  F2FP.F16.F32.PACK_AB R12, RZ, R12 ;  /* 0x0000000cff0c723e */ /* 0x000fe200000000ff */
[----:B------:R-:W-:Y:S01]  /*0770*/  VIADD R19, R19, 0xffffffe0 ;  /* 0xffffffe013137836 */ /* 0x000fe20000000000 */
[----:B------:R-:W-:-:S02]  /*0780*/  F2FP.F16.F32.PACK_AB R0, RZ, R0 ;  /* 0x00000000ff00723e */ /* 0x000fc400000000ff */
[----:B------:R-:W-:Y:S02]  /*0790*/  SHF.R.U32.HI R17, RZ, 0x2, R17 ;  /* 0x00000002ff117819 */ /* 0x000fe40000011611 */
[----:B------:R-:W-:Y:S01]  /*07a0*/  F2FP.F16.F32.PACK_AB R18, RZ, R18 ;  /* 0x00000012ff12723e */ /* 0x000fe200000000ff */
[----:B------:R0:W-:Y:S01]  /*07b0*/  STG.E.U16 desc[UR6][R6.64+-0xa], R22 ;  /* 0xfffff61606007986 */ /* 0x0001e2000c101506 */
[----:B------:R-:W-:Y:S02]  /*07c0*/  I2FP.F32.S32 R20, R21 ;  /* 0x0000001500147245 */ /* 0x000fe40000201400 */
[----:B------:R-:W-:Y:S01]  /*07d0*/  PRMT R21, R0, 0x7610, R21 ;  /* 0x0000761000157816 */ /* 0x000fe20000000015 */
[----:B------:R1:W-:Y:S01]  /*07e0*/  STG.E.U16 desc[UR6][R6.64+-0x4], R12 ;  /* 0xfffffc0c06007986 */ /* 0x0003e2000c101506 */
[----:B------:R-:W-:Y:S01]  /*07f0*/  LOP3.LUT R17, R17, 0x30, RZ, 0xc0, !PT ;  /* 0x0000003011117812 */ /* 0x000fe200078ec0ff */
[----:B------:R-:W-:Y:S01]  /*0800*/  IMAD.SHL.U32 R0, R13, 0x10, RZ ;  /* 0x000000100d007824 */ /* 0x000fe200078e00ff */
[----:B0-----:R-:W-:-:S02]  /*0810*/  I2FP.F32.S32 R22, R19 ;  /* 0x0000001300167245 */ /* 0x001fc40000201400 */
[----:B------:R-:W-:Y:S01]  /*0820*/  PRMT R19, R18, 0x7610, R19 ;  /* 0x0000761012137816 */ /* 0x000fe20000000013 */
[C---:B-1----:R-:W-:Y:S01]  /*0830*/  IMAD.SHL.U32 R12, R13.reuse, 0x4, RZ ;  /* 0x000000040d0c7824 */ /* 0x042fe200078e00ff */
[----:B------:R-:W-:Y:S02]  /*0840*/  SHF.R.U32.HI R18, RZ, 0x2, R13 ;  /* 0x00000002ff127819 */ /* 0x000fe4000001160d */
[----:B------:R-:W-:Y:S02]  /*0850*/  LEA.HI R17, R16, R17, RZ, 0x1c ;  /* 0x0000001110117211 */ /* 0x000fe400078fe0ff */
[----:B------:R-:W-:Y:S02]  /*0860*/  LOP3.LUT R16, R13, 0x30, RZ, 0xc0, !PT ;  /* 0x000000300d107812 */ /* 0x000fe400078ec0ff */
[----:B------:R-:W-:Y:S02]  /*0870*/  LOP3.LUT R11, R0, 0x30, RZ, 0xc0, !PT ;  /* 0x00000030000b7812 */ /* 0x000fe400078ec0ff */
[----:B------:R-:W-:-:S02]  /*0880*/  LOP3.LUT R13, R12, 0x30, RZ, 0xc0, !PT ;  /* 0x000000300c0d7812 */ /* 0x000fc400078ec0ff */
[----:B------:R-:W-:Y:S02]  /*0890*/  LOP3.LUT R18, R18, 0x30, RZ, 0xc0, !PT ;  /* 0x0000003012127812 */ /* 0x000fe400078ec0ff */
[----:B------:R-:W-:Y:S02]  /*08a0*/  LOP3.LUT R16, R16, 0xf, R15, 0xf8, !PT ;  /* 0x0000000f10107812 */ /* 0x000fe400078ef80f */
[----:B------:R-:W-:Y:S02]  /*08b0*/  LOP3.LUT R11, R11, 0xf, R14, 0xf8, !PT ;  /* 0x0000000f0b0b7812 */ /* 0x000fe400078ef80e */
[----:B------:R-:W-:Y:S02]  /*08c0*/  LEA.HI R13, R14, R13, RZ, 0x1c ;  /* 0x0000000d0e0d7211 */ /* 0x000fe400078fe0ff */
[----:B------:R-:W-:Y:S01]  /*08d0*/  LEA.HI R18, R15, R18, RZ, 0x1c ;  /* 0x000000120f127211 */ /* 0x000fe200078fe0ff */
[----:B------:R-:W-:Y:S02]  /*08e0*/  VIADD R16, R16, 0xffffffe0 ;  /* 0xffffffe010107836 */ /* 0x000fe40000000000 */
[----:B------:R-:W-:-:S02]  /*08f0*/  VIADD R11, R11, 0xffffffe0 ;  /* 0xffffffe00b0b7836 */ /* 0x000fc40000000000 */
[----:B------:R-:W-:Y:S02]  /*0900*/  VIADD R13, R13, 0xffffffe0 ;  /* 0xffffffe00d0d7836 */ /* 0x000fe40000000000 */
[----:B------:R-:W-:Y:S01]  /*0910*/  VIADD R18, R18, 0xffffffe0 ;  /* 0xffffffe012127836 */ /* 0x000fe20000000000 */
[----:B------:R-:W-:Y:S02]  /*0920*/  I2FP.F32.S32 R24, R24 ;  /* 0x0000001800187245 */ /* 0x000fe40000201400 */
[----:B------:R-:W-:Y:S02]  /*0930*/  I2FP.F32.S32 R12, R11 ;  /* 0x0000000b000c7245 */ /* 0x000fe40000201400 */
[----:B------:R-:W-:Y:S02]  /*0940*/  I2FP.F32.S32 R14, R13 ;  /* 0x0000000d000e7245 */ /* 0x000fe40000201400 */
[----:B------:R-:W-:Y:S02]  /*0950*/  I2FP.F32.S32 R16, R16 ;  /* 0x0000001000107245 */ /* 0x000fe40000201400 */
[----:B------:R-:W-:Y:S01]  /*0960*/  I2FP.F32.S32 R18, R18 ;  /* 0x0000001200127245 */ /* 0x000fe20000201400 */
[C---:B------:R-:W-:Y:S01]  /*0970*/  FMUL R24, R23.reuse, R24 ;  /* 0x0000001817187220 */ /* 0x040fe20000400000 */
[C---:B------:R-:W-:Y:S01]  /*0980*/  FMUL R20, R23.reuse, R20 ;  /* 0x0000001417147220 */ /* 0x040fe20000400000 */
[C---:B------:R-:W-:Y:S01]  /*0990*/  FMUL R22, R23.reuse, R22 ;  /* 0x0000001617167220 */ /* 0x040fe20000400000 */
[C---:B------:R-:W-:Y:S01]  /*09a0*/  FMUL R12, R23.reuse, R12 ;  /* 0x0000000c170c7220 */ /* 0x040fe20000400000 */
[C---:B------:R-:W-:Y:S01]  /*09b0*/  FMUL R14, R23.reuse, R14 ;  /* 0x0000000e170e7220 */ /* 0x040fe20000400000 */
[C---:B------:R-:W-:Y:S01]  /*09c0*/  FMUL R16, R23.reuse, R16 ;  /* 0x0000001017107220 */ /* 0x040fe20000400000 */
[----:B------:R-:W-:Y:S01]  /*09d0*/  FMUL R18, R23, R18 ;  /* 0x0000001217127220 */ /* 0x000fe20000400000 */
[----:B------:R-:W-:Y:S01]  /*09e0*/  F2FP.F16.F32.PACK_AB R24, RZ, R24 ;  /* 0x00000018ff18723e */ /* 0x000fe200000000ff */
[----:B------:R-:W-:Y:S01]  /*09f0*/  VIADD R17, R17, 0xffffffe0 ;  /* 0xffffffe011117836 */ /* 0x000fe20000000000 */
[----:B------:R-:W-:-:S02]  /*0a00*/  F2FP.F16.F32.PACK_AB R20, RZ, R20 ;  /* 0x00000014ff14723e */ /* 0x000fc400000000ff */
[----:B------:R-:W-:Y:S02]  /*0a10*/  F2FP.F16.F32.PACK_AB R22, RZ, R22 ;  /* 0x00000016ff16723e */ /* 0x000fe400000000ff */
[----:B------:R-:W-:Y:S02]  /*0a20*/  F2FP.F16.F32.PACK_AB R12, RZ, R12 ;  /* 0x0000000cff0c723e */ /* 0x000fe400000000ff */
[----:B------:R-:W-:Y:S02]  /*0a30*/  F2FP.F16.F32.PACK_AB R14, RZ, R14 ;  /* 0x0000000eff0e723e */ /* 0x000fe400000000ff */
[----:B------:R-:W-:Y:S02]  /*0a40*/  F2FP.F16.F32.PACK_AB R16, RZ, R16 ;  /* 0x00000010ff10723e */ /* 0x000fe400000000ff */
[----:B------:R-:W-:Y:S01]  /*0a50*/  F2FP.F16.F32.PACK_AB R18, RZ, R18 ;  /* 0x00000012ff12723e */ /* 0x000fe200000000ff */
[----:B------:R-:W-:Y:S01]  /*0a60*/  STG.E.U16 desc[UR6][R6.64+-0xc], R25 ;  /* 0xfffff41906007986 */ /* 0x000fe2000c101506 */
[----:B------:R-:W-:-:S03]  /*0a70*/  I2FP.F32.S32 R0, R17 ;  /* 0x0000001100007245 */ /* 0x000fc60000201400 */
[----:B------:R-:W-:Y:S04]  /*0a80*/  STG.E.U16 desc[UR6][R6.64+-0x8], R24 ;  /* 0xfffff81806007986 */ /* 0x000fe8000c101506 */
        /* <DEDUP_REMOVED lines=8> */
[----:B------:R-:W-:Y:S01]  /*0b10*/  STG.E.U16 desc[UR6][R6.64+0xe], R18 ;  /* 0x00000e1206007986 */ /* 0x000fe2000c101506 */
[----:B------:R-:W-:-:S05]  /*0b20*/  FMUL R0, R23, R0 ;  /* 0x0000000017007220 */ /* 0x000fca0000400000 */
[----:B------:R-:W-:-:S04]  /*0b30*/  F2FP.F16.F32.PACK_AB R0, RZ, R0 ;  /* 0x00000000ff00723e */ /* 0x000fc800000000ff */
[----:B------:R-:W-:Y:S02]  /*0b40*/  PRMT R11, R0, 0x7610, R11 ;  /* 0x00007610000b7816 */ /* 0x000fe4000000000b */
[----:B------:R-:W-:-:S03]  /*0b50*/  IADD3 R0, P3, PT, R6, 0x20, RZ ;  /* 0x0000002006007810 */ /* 0x000fc60007f7e0ff */
[----:B------:R0:W-:Y:S02]  /*0b60*/  STG.E.U16 desc[UR6][R6.64+0x6], R11 ;  /* 0x0000060b06007986 */ /* 0x0001e4000c101506 */
[----:B0-----:R-:W-:Y:S01]  /*0b70*/  IMAD.X R11, RZ, RZ, R7, P3 ;  /* 0x000000ffff0b7224 */ /* 0x001fe200018e0607 */
[----:B------:R-:W-:Y:S07]  /*0b80*/  BRA.U UP0, `(.L_x_0) ;  /* 0xfffffff500887547 */ /* 0x000fee000b83ffff */
[----:B------:R-:W-:Y:S05]  /*0b90*/  EXIT ;  /* 0x000000000000794d */ /* 0x000fea0003800000 */
.L_x_1:
[----:B------:R-:W-:-:S00]  /*0ba0*/  BRA `(.L_x_1) ;  /* 0xfffffffc00fc7947 */ /* 0x000fc0000383ffff */
[----:B------:R-:W-:-:S00]  /*0bb0*/  NOP ;  /* 0x0000000000007918 */ /* 0x000fc00000000000 */
        /* <DEDUP_REMOVED lines=12> */
.L_x_6:


//--------------------- .text._Z19dequant_q4_k_kernelPKhP6__halfi --------------------------
	.section	.text._Z19dequant_q4_k_kernelPKhP6__halfi,"ax",@progbits
	.align	128
        .global         _Z19dequant_q4_k_kernelPKhP6__halfi
        .type           _Z19dequant_q4_k_kernelPKhP6__halfi,@function
        .size           _Z19dequant_q4_k_kernelPKhP6__halfi,(.L_x_7 - _Z19dequant_q4_k_kernelPKhP6__halfi)
        .other          _Z19dequant_q4_k_kernelPKhP6__halfi,@"STO_CUDA_ENTRY STV_DEFAULT"
_Z19dequant_q4_k_kernelPKhP6__halfi:
.text._Z19dequant_q4_k_kernelPKhP6__halfi:
        /* <DEDUP_REMOVED lines=10> */
[----:B------:R-:W1:Y:S01]  /*00a0*/  LDC.64 R4, c[0x0][0x388] ;  /* 0x0000e200ff047b82 */ /* 0x000e620000000a00 */
[----:B------:R-:W2:Y:S03]  /*00b0*/  LDCU.64 UR8, c[0x0][0x358] ;  /* 0x00006b00ff0877ac */ /* 0x000ea60008000a00 */
[----:B0-----:R-:W-:-:S04]  /*00c0*/  IADD3 R2, P0, PT, R3, UR4, RZ ;  /* 0x0000000403027c10 */ /* 0x001fc8000ff1e0ff */
[----:B------:R-:W-:-:S05]  /*00d0*/  LEA.HI.X.SX32 R3, R3, UR5, 0x1, P0 ;  /* 0x0000000503037c11 */ /* 0x000fca00080f0eff */
[----:B--2---:R-:W2:Y:S04]  /*00e0*/  LDG.E.U16.CONSTANT R8, desc[UR8][R2.64] ;  /* 0x0000000802087981 */ /* 0x004ea8000c1e9500 */
[----:B------:R-:W3:Y:S01]  /*00f0*/  LDG.E.U16.CONSTANT R9, desc[UR8][R2.64+0x2] ;  /* 0x0000020802097981 */ /* 0x000ee2000c1e9500 */
[----:B------:R-:W-:Y:S01]  /*0100*/  IMAD.SHL.U32 R7, R0, 0x100, RZ ;  /* 0x0000010000077824 */ /* 0x000fe200078e00ff */
[C---:B------:R-:W-:Y:S01]  /*0110*/  IADD3 R10, P2, PT, R2.reuse, 0x1f, RZ ;  /* 0x0000001f020a7810 */ /* 0x040fe20007f5e0ff */
[----:B------:R-:W-:Y:S01]  /*0120*/  IMAD.MOV.U32 R6, RZ, RZ, -0x8 ;  /* 0xfffffff8ff067424 */ /* 0x000fe200078e00ff */
[----:B------:R-:W-:Y:S01]  /*0130*/  UMOV UR4, URZ ;  /* 0x000000ff00047c82 */ /* 0x000fe20008000000 */
[----:B-1----:R-:W-:Y:S01]  /*0140*/  IMAD.WIDE R4, R7, 0x2, R4 ;  /* 0x0000000207047825 */ /* 0x002fe200078e0204 */
[----:B------:R-:W-:Y:S01]  /*0150*/  IADD3 R7, P1, PT, R2, 0x5, RZ ;  /* 0x0000000502077810 */ /* 0x000fe20007f3e0ff */
[----:B------:R-:W-:Y:S01]  /*0160*/  UMOV UR5, URZ ;  /* 0x000000ff00057c82 */ /* 0x000fe20008000000 */
[----:B------:R-:W-:Y:S01]  /*0170*/  UMOV UR6, URZ ;  /* 0x000000ff00067c82 */ /* 0x000fe20008000000 */
[--C-:B------:R-:W-:Y:S01]  /*0180*/  IMAD.X R11, RZ, RZ, R3.reuse, P2 ;  /* 0x000000ffff0b7224 */ /* 0x100fe200010e0603 */
[----:B------:R-:W-:Y:S01]  /*0190*/  IADD3 R18, P0, PT, R4, 0x20, RZ ;  /* 0x0000002004127810 */ /* 0x000fe20007f1e0ff */
[----:B------:R-:W-:-:S04]  /*01a0*/  IMAD.X R24, RZ, RZ, R3, P1 ;  /* 0x000000ffff187224 */ /* 0x000fc800008e0603 */
[----:B------:R-:W-:Y:S01]  /*01b0*/  IMAD.X R19, RZ, RZ, R5, P0 ;  /* 0x000000ffff137224 */ /* 0x000fe200000e0605 */
[----:B------:R-:W-:-:S05]  /*01c0*/  IADD3 R0, P0, PT, R2, 0x4, RZ ;  /* 0x0000000402007810 */ /* 0x000fca0007f1e0ff */
[----:B------:R-:W-:Y:S02]  /*01d0*/  IMAD.X R23, RZ, RZ, R3, P0 ;  /* 0x000000ffff177224 */ /* 0x000fe400000e0603 */
[----:B--2---:R-:W-:Y:S02]  /*01e0*/  HADD2.F32 R8, -RZ, R8.H0_H0 ;  /* 0x20000008ff087230 */ /* 0x004fe40000004100 */
[----:B---3--:R-:W-:-:S07]  /*01f0*/  HADD2.F32 R9, -RZ, R9.H0_H0 ;  /* 0x20000009ff097230 */ /* 0x008fce0000004100 */
.L_x_2:
[----:B------:R-:W-:Y:S02]  /*0200*/  USHF.R.U64 UR7, UR5, 0x1, UR6 ;  /* 0x0000000105077899 */ /* 0x000fe40008001206 */
[----:B------:R-:W-:-:S04]  /*0210*/  USHF.R.U32.HI UR10, URZ, 0x1, UR6 ;  /* 0x00000001ff0a7899 */ /* 0x000fc80008011606 */
[----:B------:R-:W-:Y:S02]  /*0220*/  IADD3 R14, P1, PT, R7, UR7, RZ ;  /* 0x00000007070e7c10 */ /* 0x000fe4000ff3e0ff */
[----:B------:R-:W-:Y:S02]  /*0230*/  IADD3 R2, P0, PT, R0, UR7, RZ ;  /* 0x0000000700027c10 */ /* 0x000fe4000ff1e0ff */
[----:B------:R-:W-:Y:S02]  /*0240*/  IADD3.X R15, PT, PT, R24, UR10, RZ, P1, !PT ;  /* 0x0000000a180f7c10 */ /* 0x000fe40008ffe4ff */
[----:B------:R-:W-:-:S03]  /*0250*/  IADD3.X R3, PT, PT, R23, UR10, RZ, P0, !PT ;  /* 0x0000000a17037c10 */ /* 0x000fc600087fe4ff */
[----:B------:R-:W2:Y:S04]  /*0260*/  LDG.E.U8.CONSTANT R12, desc[UR8][R14.64] ;  /* 0x000000080e0c7981 */ /* 0x000ea8000c1e9100 */
[----:B------:R0:W3:Y:S02]  /*0270*/  LDG.E.U8.CONSTANT R20, desc[UR8][R2.64] ;  /* 0x0000000802147981 */ /* 0x0000e4000c1e9100 */
[----:B0-----:R-:W-:Y:S02]  /*0280*/  IMAD.MOV.U32 R2, RZ, RZ, R10 ;  /* 0x000000ffff027224 */ /* 0x001fe400078e000a */
[----:B------:R-:W-:-:S05]  /*0290*/  IMAD.MOV.U32 R3, RZ, RZ, R11 ;  /* 0x000000ffff037224 */ /* 0x000fca00078e000b */
[----:B------:R-:W4:Y:S04]  /*02a0*/  LDG.E.U8.CONSTANT R13, desc[UR8][R2.64+-0xf] ;  /* 0xfffff108020d7981 */ /* 0x000f28000c1e9100 */
[----:B------:R-:W5:Y:S04]  /*02b0*/  LDG.E.U8.CONSTANT R5, desc[UR8][R2.64+-0xe] ;  /* 0xfffff20802057981 */ /* 0x000f68000c1e9100 */
[----:B------:R-:W5:Y:S04]  /*02c0*/  LDG.E.U8.CONSTANT R4, desc[UR8][R2.64+-0xd] ;  /* 0xfffff30802047981 */ /* 0x000f68000c1e9100 */
[----:B------:R-:W5:Y:S04]  /*02d0*/  LDG.E.U8.CONSTANT R17, desc[UR8][R2.64+-0xc] ;  /* 0xfffff40802117981 */ /* 0x000f68000c1e9100 */
[----:B------:R-:W5:Y:S01]  /*02e0*/  LDG.E.U8.CONSTANT R16, desc[UR8][R2.64+-0xb] ;  /* 0xfffff50802107981 */ /* 0x000f62000c1e9100 */
[----:B------:R-:W-:-:S03]  /*02f0*/  LOP3.LUT R10, R6, 0x1, RZ, 0xc0, !PT ;  /* 0x00000001060a7812 */ /* 0x000fc600078ec0ff */
[----:B------:R-:W5:Y:S01]  /*0300*/  LDG.E.U8.CONSTANT R11, desc[UR8][R2.64+-0x9] ;  /* 0xfffff708020b7981 */ /* 0x000f62000c1e9100 */
[----:B------:R-:W-:-:S03]  /*0310*/  ISETP.NE.U32.AND P0, PT, R10, 0x1, PT ;  /* 0x000000010a00780c */ /* 0x000fc60003f05070 */
[----:B------:R-:W5:Y:S01]  /*0320*/  LDG.E.U8.CONSTANT R10, desc[UR8][R2.64+-0xa] ;  /* 0xfffff608020a7981 */ /* 0x000f62000c1e9100 */
[----:B--2---:R-:W-:Y:S01]  /*0330*/  IMAD.SHL.U32 R15, R12, 0x4, RZ ;  /* 0x000000040c0f7824 */ /* 0x004fe200078e00ff */
[----:B---3--:R-:W-:-:S08]  /*0340*/  LOP3.LUT R14, R20, 0xc0, RZ, 0xc0, !PT ;  /* 0x000000c0140e7812 */ /* 0x008fd000078ec0ff */
[C---:B------:R-:W-:Y:S02]  /*0350*/  @!P0 LOP3.LUT R21, R15.reuse, 0x3c, RZ, 0xc0, !PT ;  /* 0x0000003c0f158812 */ /* 0x040fe400078ec0ff */
[----:B------:R-:W-:Y:S02]  /*0360*/  @P0 LOP3.LUT R15, R15, 0xc, RZ, 0xc0, !PT ;  /* 0x0000000c0f0f0812 */ /* 0x000fe400078ec0ff */
[----:B------:R-:W-:Y:S02]  /*0370*/  @P0 LOP3.LUT R22, R20, 0x3f, RZ, 0xc0, !PT ;  /* 0x0000003f14160812 */ /* 0x000fe400078ec0ff */
[C---:B------:R-:W-:Y:S02]  /*0380*/  @!P0 LEA.HI R22, R14.reuse, R21, RZ, 0x1a ;  /* 0x000000150e168211 */ /* 0x040fe400078fd0ff */
[----:B------:R-:W-:Y:S02]  /*0390*/  @P0 LEA.HI R14, R14, R15, RZ, 0x1a ;  /* 0x0000000f0e0e0211 */ /* 0x000fe400078fd0ff */
[----:B------:R-:W-:Y:S01]  /*03a0*/  @!P0 SHF.R.U32.HI R14, RZ, 0x4, R12 ;  /* 0x00000004ff0e8819 */ /* 0x000fe2000001160c */
[----:B------:R-:W0:Y:S01]  /*03b0*/  I2F.U16 R15, R22 ;  /* 0x00000016000f7306 */ /* 0x000e220000101000 */
[----:B------:R-:W2:Y:S01]  /*03c0*/  LDG.E.U8.CONSTANT R12, desc[UR8][R2.64+-0x8] ;  /* 0xfffff808020c7981 */ /* 0x000ea2000c1e9100 */
[----:B----4-:R-:W-:-:S06]  /*03d0*/  LOP3.LUT R21, R13, 0xf, RZ, 0xc0, !PT ;  /* 0x0000000f0d157812 */ /* 0x010fcc00078ec0ff */
[----:B------:R-:W1:Y:S01]  /*03e0*/  I2F.U16 R14, R14 ;  /* 0x0000000e000e7306 */ /* 0x000e620000101000 */
[----:B------:R-:W-:Y:S02]  /*03f0*/  SHF.R.U32.HI R13, RZ, 0x4, R13 ;  /* 0x00000004ff0d7819 */ /* 0x000fe4000001160d */
[----:B-----5:R-:W-:-:S05]  /*0400*/  LOP3.LUT R20, R5, 0xf, RZ, 0xc0, !PT ;  /* 0x0000000f05147812 */ /* 0x020fca00078ec0ff */
[----:B------:R-:W3:Y:S01]  /*0410*/  I2F.U16 R21, R21 ;  /* 0x0000001500157306 */ /* 0x000ee20000101000 */
[----:B------:R-:W-:Y:S02]  /*0420*/  LOP3.LUT R13, R13, 0xffff, RZ, 0xc0, !PT ;  /* 0x0000ffff0d0d7812 */ /* 0x000fe400078ec0ff */
[----:B------:R-:W-:Y:S02]  /*0430*/  SHF.R.U32.HI R5, RZ, 0x4, R5 ;  /* 0x00000004ff057819 */ /* 0x000fe40000011605 */
[----:B------:R-:W-:Y:S01]  /*0440*/  I2FP.F32.U32 R25, R13 ;  /* 0x0000000d00197245 */ /* 0x000fe20000201000 */
[----:B0-----:R-:W-:Y:S02]  /*0450*/  FMUL R13, R8, R15 ;  /* 0x0000000f080d7220 */ /* 0x001fe40000400000 */
[----:B------:R-:W0:Y:S01]  /*0460*/  I2F.U16 R20, R20 ;  /* 0x0000001400147306 */ /* 0x000e220000101000 */
[----:B------:R-:W-:Y:S01]  /*0470*/  LOP3.LUT R26, R4, 0xf, RZ, 0xc0, !PT ;  /* 0x0000000f041a7812 */ /* 0x000fe200078ec0ff */
[----:B-1----:R-:W-:Y:S01]  /*0480*/  FMUL R14, R9, R14 ;  /* 0x0000000e090e7220 */ /* 0x002fe20000400000 */
[----:B------:R-:W4:Y:S01]  /*0490*/  LDG.E.U8.CONSTANT R15, desc[UR8][R2.64+-0x7] ;  /* 0xfffff908020f7981 */ /* 0x000f22000c1e9100 */
[----:B------:R-:W-:-:S02]  /*04a0*/  LOP3.LUT R28, R5, 0xffff, RZ, 0xc0, !PT ;  /* 0x0000ffff051c7812 */ /* 0x000fc400078ec0ff */
[C-C-:B------:R-:W-:Y:S01]  /*04b0*/  FFMA R22, R13.reuse, R25, -R14.reuse ;  /* 0x000000190d167223 */ /* 0x140fe2000000080e */
[----:B---3--:R-:W-:Y:S01]  /*04c0*/  FFMA R21, R13, R21, -R14 ;  /* 0x000000150d157223 */ /* 0x008fe2000000080e */
[----:B------:R-:W1:Y:S01]  /*04d0*/  I2F.U16 R5, R26 ;  /* 0x0000001a00057306 */ /* 0x000e620000101000 */
[----:B------:R-:W-:Y:S02]  /*04e0*/  SHF.R.U32.HI R27, RZ, 0x4, R4 ;  /* 0x00000004ff1b7819 */ /* 0x000fe40000011604 */
[----:B------:R-:W-:Y:S02]  /*04f0*/  I2FP.F32.U32 R25, R28 ;  /* 0x0000001c00197245 */ /* 0x000fe40000201000 */
[----:B------:R-:W-:Y:S02]  /*0500*/  F2FP.F16.F32.PACK_AB R4, R22, R21 ;  /* 0x000000151604723e */ /* 0x000fe400000000ff */
[----:B------:R-:W-:Y:S01]  /*0510*/  LOP3.LUT R21, R27, 0xffff, RZ, 0xc0, !PT ;  /* 0x0000ffff1b157812 */ /* 0x000fe200078ec0ff */
[C-C-:B0-----:R-:W-:Y:S01]  /*0520*/  FFMA R22, R13.reuse, R20, -R14.reuse ;  /* 0x000000140d167223 */ /* 0x141fe2000000080e */
[----:B------:R-:W-:Y:S01]  /*0530*/  FFMA R25, R13, R25, -R14 ;  /* 0x000000190d197223 */ /* 0x000fe2000000080e */
[----:B------:R-:W3:Y:S01]  /*0540*/  LDG.E.U8.CONSTANT R20, desc[UR8][R2.64+-0x6] ;  /* 0xfffffa0802147981 */ /* 0x000ee2000c1e9100 */
[----:B------:R-:W-:-:S03]  /*0550*/  I2FP.F32.U32 R21, R21 ;  /* 0x0000001500157245 */ /* 0x000fc60000201000 */
[----:B------:R-:W-:Y:S01]  /*0560*/  F2FP.F16.F32.PACK_AB R22, R25, R22 ;  /* 0x000000161916723e */ /* 0x000fe200000000ff */
[C-C-:B-1----:R-:W-:Y:S01]  /*0570*/  FFMA R25, R13.reuse, R5, -R14.reuse ;  /* 0x000000050d197223 */ /* 0x142fe2000000080e */
[----:B------:R-:W-:Y:S01]  /*0580*/  FFMA R26, R13, R21, -R14 ;  /* 0x000000150d1a7223 */ /* 0x000fe2000000080e */
[----:B------:R-:W-:Y:S01]  /*0590*/  PRMT R27, R4, 0x7610, R27 ;  /* 0x00007610041b7816 */ /* 0x000fe2000000001b */
[----:B------:R-:W-:Y:S01]  /*05a0*/  IMAD.MOV.U32 R5, RZ, RZ, R19 ;  /* 0x000000ffff057224 */ /* 0x000fe200078e0013 */
[----:B------:R-:W-:Y:S01]  /*05b0*/  PRMT R28, R22, 0x7610, R28 ;  /* 0x00007610161c7816 */ /* 0x000fe2000000001c */
[----:B------:R-:W5:Y:S01]  /*05c0*/  LDG.E.U8.CONSTANT R21, desc[UR8][R2.64+-0x5] ;  /* 0xfffffb0802157981 */ /* 0x000f62000c1e9100 */
[----:B------:R-:W-:Y:S02]  /*05d0*/  F2FP.F16.F32.PACK_AB R25, R26, R25 ;  /* 0x000000191a19723e */ /* 0x000fe400000000ff */
[----:B------:R-:W-:Y:S01]  /*05e0*/  PRMT R26, R4, 0x7632, R26 ;  /* 0x00007632041a7816 */ /* 0x000fe2000000001a */
[----:B------:R-:W-:Y:S01]  /*05f0*/  IMAD.MOV.U32 R4, RZ, RZ, R18 ;  /* 0x000000ffff047224 */ /* 0x000fe200078e0012 */
[----:B------:R-:W-:Y:S01]  /*0600*/  PRMT R29, R22, 0x7632, R29 ;  /* 0x00007632161d7816 */ /* 0x000fe2000000001d */
[----:B------:R-:W5:Y:S01]  /*0610*/  LDG.E.U8.CONSTANT R18, desc[UR8][R2.64+-0x4] ;  /* 0xfffffc0802127981 */ /* 0x000f62000c1e9100 */
[----:B------:R-:W-:-:S02]  /*0620*/  LOP3.LUT R22, R17, 0xf, RZ, 0xc0, !PT ;  /* 0x0000000f11167812 */ /* 0x000fc400078ec0ff */
[----:B------:R-:W-:Y:S01]  /*0630*/  PRMT R19, R25, 0x7632, R19 ;  /* 0x0000763219137816 */ /* 0x000fe20000000013 */
[----:B------:R0:W-:Y:S03]  /*0640*/  STG.E.U16 desc[UR8][R4.64+-0x1e], R26 ;  /* 0xffffe21a04007986 */ /* 0x0001e6000c101508 */
[----:B------:R-:W1:Y:S01]  /*0650*/  I2F.U16 R22, R22 ;  /* 0x0000001600167306 */ /* 0x000e620000101000 */
[----:B------:R1:W-:Y:S04]  /*0660*/  STG.E.U16 desc[UR8][R4.64+-0x16], R19 ;  /* 0xffffea1304007986 */ /* 0x0003e8000c101508 */
[----:B------:R1:W-:Y:S01]  /*0670*/  STG.E.U16 desc[UR8][R4.64+-0x20], R27 ;  /* 0xffffe01b04007986 */ /* 0x0003e2000c101508 */
[----:B0-----:R-:W-:-:S02]  /*0680*/  LOP3.LUT R26, R16, 0xf, RZ, 0xc0, !PT ;  /* 0x0000000f101a7812 */ /* 0x001fc400078ec0ff */
[----:B-1----:R-:W-:Y:S02]  /*0690*/  SHF.R.U32.HI R19, RZ, 0x4, R17 ;  /* 0x00000004ff137819 */ /* 0x002fe40000011611 */
[----:B------:R-:W-:Y:S01]  /*06a0*/  SHF.R.U32.HI R16, RZ, 0x4, R16 ;  /* 0x00000004ff107819 */ /* 0x000fe20000011610 */
[----:B------:R0:W-:Y:S01]  /*06b0*/  STG.E.U16 desc[UR8][R4.64+-0x1c], R28 ;  /* 0xffffe41c04007986 */ /* 0x0001e2000c101508 */
[----:B------:R-:W-:Y:S02]  /*06c0*/  LOP3.LUT R27, R19, 0xffff, RZ, 0xc0, !PT ;  /* 0x0000ffff131b7812 */ /* 0x000fe400078ec0ff */
[----:B------:R-:W1:Y:S01]  /*06d0*/  I2F.U16 R19, R26 ;  /* 0x0000001a00137306 */ /* 0x000e620000101000 */
[----:B------:R1:W-:Y:S01]  /*06e0*/  STG.E.U16 desc[UR8][R4.64+-0x18], R25 ;  /* 0xffffe81904007986 */ /* 0x0003e2000c101508 */
[----:B------:R-:W-:-:S03]  /*06f0*/  I2FP.F32.U32 R27, R27 ;  /* 0x0000001b001b7245 */ /* 0x000fc60000201000 */
[----:B------:R-:W5:Y:S01]  /*0700*/  LDG.E.U8.CONSTANT R17, desc[UR8][R2.64+-0x3] ;  /* 0xfffffd0802117981 */ /* 0x000f62000c1e9100 */
[----:B0-----:R-:W-:-:S03]  /*0710*/  LOP3.LUT R28, R16, 0xffff, RZ, 0xc0, !PT ;  /* 0x0000ffff101c7812 */ /* 0x001fc600078ec0ff */
[----:B------:R-:W5:Y:S01]  /*0720*/  LDG.E.U8.CONSTANT R16, desc[UR8][R2.64+-0x2] ;  /* 0xfffffe0802107981 */ /* 0x000f62000c1e9100 */
[C-C-:B-1----:R-:W-:Y:S01]  /*0730*/  FFMA R25, R13.reuse, R22, -R14.reuse ;  /* 0x000000160d197223 */ /* 0x142fe2000000080e */
[----:B------:R-:W-:Y:S01]  /*0740*/  FFMA R22, R13, R27, -R14 ;  /* 0x0000001b0d167223 */ /* 0x000fe2000000080e */
[----:B------:R-:W-:-:S04]  /*0750*/  I2FP.F32.U32 R27, R28 ;  /* 0x0000001c001b7245 */ /* 0x000fc80000201000 */
[----:B------:R-:W-:Y:S01]  /*0760*/  F2FP.F16.F32.PACK_AB R25, R22, R25 ;  /* 0x000000191619723e */ /* 0x000fe200000000ff */
[C-C-:B------:R-:W-:Y:S01]  /*0770*/  FFMA R22, R13.reuse, R19, -R14.reuse ;  /* 0x000000130d167223 */ /* 0x140fe2000000080e */
[----:B------:R-:W-:Y:S01]  /*0780*/  FFMA R27, R13, R27, -R14 ;  /* 0x0000001b0d1b7223 */ /* 0x000fe2000000080e */
[----:B------:R-:W5:Y:S04]  /*0790*/  LDG.E.U8.CONSTANT R19, desc[UR8][R2.64+-0x1] ;  /* 0xffffff0802137981 */ /* 0x000f68000c1e9100 */
[----:B------:R-:W-:Y:S02]  /*07a0*/  F2FP.F16.F32.PACK_AB R27, R27, R22 ;  /* 0x000000161b1b723e */ /* 0x000fe400000000ff */
[----:B------:R-:W5:Y:S01]  /*07b0*/  LDG.E.U8.CONSTANT R22, desc[UR8][R2.64] ;  /* 0x0000000802167981 */ /* 0x000f62000c1e9100 */
[----:B------:R-:W-:-:S02]  /*07c0*/  LOP3.LUT R26, R10, 0xf, RZ, 0xc0, !PT ;  /* 0x0000000f0a1a7812 */ /* 0x000fc400078ec0ff */
[C---:B------:R-:W-:Y:S01]  /*07d0*/  PRMT R28, R25.reuse, 0x7610, R28 ;  /* 0x00007610191c7816 */ /* 0x040fe2000000001c */
[----:B------:R0:W-:Y:S01]  /*07e0*/  STG.E.U16 desc[UR8][R4.64+-0x1a], R29 ;  /* 0xffffe61d04007986 */ /* 0x0001e2000c101508 */
[----:B------:R-:W-:Y:S02]  /*07f0*/  SHF.R.U32.HI R10, RZ, 0x4, R10 ;  /* 0x00000004ff0a7819 */ /* 0x000fe4000001160a */
[----:B------:R-:W1:Y:S01]  /*0800*/  I2F.U16 R26, R26 ;  /* 0x0000001a001a7306 */ /* 0x000e620000101000 */
[----:B------:R1:W-:Y:S01]  /*0810*/  STG.E.U16 desc[UR8][R4.64+-0x14], R28 ;  /* 0xffffec1c04007986 */ /* 0x0003e2000c101508 */
[----:B------:R-:W-:Y:S02]  /*0820*/  LOP3.LUT R10, R10, 0xffff, RZ, 0xc0, !PT ;  /* 0x0000ffff0a0a7812 */ /* 0x000fe400078ec0ff */
[----:B0-----:R-:W-:Y:S02]  /*0830*/  PRMT R29, R25, 0x7632, R29 ;  /* 0x00007632191d7816 */ /* 0x001fe4000000001d */
[----:B------:R-:W-:-:S02]  /*0840*/  LOP3.LUT R25, R11, 0xf, RZ, 0xc0, !PT ;  /* 0x0000000f0b197812 */ /* 0x000fc400078ec0ff */
[----:B------:R-:W-:Y:S01]  /*0850*/  SHF.R.U32.HI R11, RZ, 0x4, R11 ;  /* 0x00000004ff0b7819 */ /* 0x000fe2000001160b */
[----:B------:R0:W-:Y:S01]  /*0860*/  STG.E.U16 desc[UR8][R4.64+-0x12], R29 ;  /* 0xffffee1d04007986 */ /* 0x0001e2000c101508 */
[----:B-1----:R-:W-:Y:S02]  /*0870*/  PRMT R28, R27, 0x7610, R28 ;  /* 0x000076101b1c7816 */ /* 0x002fe4000000001c */
[----:B------:R-:W1:Y:S01]  /*0880*/  I2F.U16 R25, R25 ;  /* 0x0000001900197306 */ /* 0x000e620000101000 */
[----:B------:R-:W-:Y:S01]  /*0890*/  FFMA R26, R13, R26, -R14 ;  /* 0x0000001a0d1a7223 */ /* 0x000fe2000000080e */
[----:B0-----:R-:W-:Y:S02]  /*08a0*/  PRMT R29, R27, 0x7632, R29 ;  /* 0x000076321b1d7816 */ /* 0x001fe4000000001d */
[----:B------:R-:W-:Y:S02]  /*08b0*/  LOP3.LUT R27, R11, 0xffff, RZ, 0xc0, !PT ;  /* 0x0000ffff0b1b7812 */ /* 0x000fe400078ec0ff */
[----:B------:R-:W-:-:S05]  /*08c0*/  I2FP.F32.U32 R11, R10 ;  /* 0x0000000a000b7245 */ /* 0x000fca0000201000 */
[----:B------:R-:W-:Y:S01]  /*08d0*/  FFMA R11, R13, R11, -R14 ;  /* 0x0000000b0d0b7223 */ /* 0x000fe2000000080e */
[----:B------:R-:W-:-:S04]  /*08e0*/  I2FP.F32.U32 R27, R27 ;  /* 0x0000001b001b7245 */ /* 0x000fc80000201000 */
[----:B------:R-:W-:Y:S01]  /*08f0*/  F2FP.F16.F32.PACK_AB R26, R11, R26 ;  /* 0x0000001a0b1a723e */ /* 0x000fe200000000ff */
[C-C-:B-1----:R-:W-:Y:S01]  /*0900*/  FFMA R10, R13.reuse, R25, -R14.reuse ;  /* 0x000000190d0a7223 */ /* 0x142fe2000000080e */
[----:B------:R-:W-:Y:S01]  /*0910*/  FFMA R27, R13, R27, -R14 ;  /* 0x0000001b0d1b7223 */ /* 0x000fe2000000080e */
[----:B------:R0:W-:Y:S04]  /*0920*/  STG.E.U16 desc[UR8][R4.64+-0x10], R28 ;  /* 0xfffff01c04007986 */ /* 0x0001e8000c101508 */
[----:B------:R-:W-:Y:S02]  /*0930*/  F2FP.F16.F32.PACK_AB R10, R27, R10 ;  /* 0x0000000a1b0a723e */ /* 0x000fe400000000ff */
[C---:B------:R-:W-:Y:S01]  /*0940*/  PRMT R27, R26.reuse, 0x7610, R27 ;  /* 0x000076101a1b7816 */ /* 0x040fe2000000001b */
[----:B------:R1:W-:Y:S01]  /*0950*/  STG.E.U16 desc[UR8][R4.64+-0xe], R29 ;  /* 0xfffff21d04007986 */ /* 0x0003e2000c101508 */
[----:B0-----:R-:W-:-:S03]  /*0960*/  PRMT R28, R26, 0x7632, R28 ;  /* 0x000076321a1c7816 */ /* 0x001fc6000000001c */
[----:B------:R0:W-:Y:S01]  /*0970*/  STG.E.U16 desc[UR8][R4.64+-0xc], R27 ;  /* 0xfffff41b04007986 */ /* 0x0001e2000c101508 */
[C---:B-1----:R-:W-:Y:S02]  /*0980*/  PRMT R29, R10.reuse, 0x7610, R29 ;  /* 0x000076100a1d7816 */ /* 0x042fe4000000001d */
[----:B0-----:R-:W-:Y:S01]  /*0990*/  PRMT R27, R10, 0x7632, R27 ;  /* 0x000076320a1b7816 */ /* 0x001fe2000000001b */
[----:B------:R0:W-:Y:S04]  /*09a0*/  STG.E.U16 desc[UR8][R4.64+-0xa], R28 ;  /* 0xfffff61c04007986 */ /* 0x0001e8000c101508 */
[----:B------:R1:W-:Y:S04]  /*09b0*/  STG.E.U16 desc[UR8][R4.64+-0x6], R27 ;  /* 0xfffffa1b04007986 */ /* 0x0003e8000c101508 */
[----:B------:R-:W-:Y:S01]  /*09c0*/  STG.E.U16 desc[UR8][R4.64+-0x8], R29 ;  /* 0xfffff81d04007986 */ /* 0x000fe2000c101508 */
[----:B--2---:R-:W-:-:S02]  /*09d0*/  LOP3.LUT R11, R12, 0xf, RZ, 0xc0, !PT ;  /* 0x0000000f0c0b7812 */ /* 0x004fc400078ec0ff */
[----:B------:R-:W-:-:S04]  /*09e0*/  SHF.R.U32.HI R12, RZ, 0x4, R12 ;  /* 0x00000004ff0c7819 */ /* 0x000fc8000001160c */
[----:B------:R-:W2:Y:S01]  /*09f0*/  I2F.U16 R11, R11 ;  /* 0x0000000b000b7306 */ /* 0x000ea20000101000 */
[----:B------:R-:W-:-:S04]  /*0a00*/  LOP3.LUT R12, R12, 0xffff, RZ, 0xc0, !PT ;  /* 0x0000ffff0c0c7812 */ /* 0x000fc800078ec0ff */
[----:B------:R-:W-:-:S05]  /*0a10*/  I2FP.F32.U32 R25, R12 ;  /* 0x0000000c00197245 */ /* 0x000fca0000201000 */
[--C-:B------:R-:W-:Y:S01]  /*0a20*/  FFMA R12, R13, R25, -R14.reuse ;  /* 0x000000190d0c7223 */ /* 0x100fe2000000080e */
[----:B----4-:R-:W-:Y:S02]  /*0a30*/  LOP3.LUT R26, R15, 0xf, RZ, 0xc0, !PT ;  /* 0x0000000f0f1a7812 */ /* 0x010fe400078ec0ff */
[----:B------:R-:W-:Y:S02]  /*0a40*/  SHF.R.U32.HI R15, RZ, 0x4, R15 ;  /* 0x00000004ff0f7819 */ /* 0x000fe4000001160f */
[----:B------:R4:W1:Y:S01]  /*0a50*/  I2F.U16 R10, R26 ;  /* 0x0000001a000a7306 */ /* 0x0008620000101000 */
[----:B--2---:R-:W-:Y:S01]  /*0a60*/  FFMA R11, R13, R11, -R14 ;  /* 0x0000000b0d0b7223 */ /* 0x004fe2000000080e */
[----:B------:R-:W-:-:S04]  /*0a70*/  LOP3.LUT R15, R15, 0xffff, RZ, 0xc0, !PT ;  /* 0x0000ffff0f0f7812 */ /* 0x000fc800078ec0ff */
[----:B------:R-:W-:Y:S02]  /*0a80*/  F2FP.F16.F32.PACK_AB R12, R12, R11 ;  /* 0x0000000b0c0c723e */ /* 0x000fe400000000ff */
[----:B------:R-:W-:Y:S02]  /*0a90*/  I2FP.F32.U32 R15, R15 ;  /* 0x0000000f000f7245 */ /* 0x000fe40000201000 */
[C---:B----4-:R-:W-:Y:S02]  /*0aa0*/  PRMT R26, R12.reuse, 0x7610, R26 ;  /* 0x000076100c1a7816 */ /* 0x050fe4000000001a */
[----:B0-----:R-:W-:Y:S01]  /*0ab0*/  PRMT R28, R12, 0x7632, R28 ;  /* 0x000076320c1c7816 */ /* 0x001fe2000000001c */
[C-C-:B------:R-:W-:Y:S01]  /*0ac0*/  FFMA R15, R13.reuse, R15, -R14.reuse ;  /* 0x0000000f0d0f7223 */ /* 0x140fe2000000080e */
[----:B-1----:R-:W-:Y:S01]  /*0ad0*/  FFMA R12, R13, R10, -R14 ;  /* 0x0000000a0d0c7223 */ /* 0x002fe2000000080e */
[----:B---3--:R-:W-:-:S04]  /*0ae0*/  LOP3.LUT R11, R20, 0xf, RZ, 0xc0, !PT ;  /* 0x0000000f140b7812 */ /* 0x008fc800078ec0ff */
[----:B------:R-:W-:Y:S02]  /*0af0*/  F2FP.F16.F32.PACK_AB R12, R15, R12 ;  /* 0x0000000c0f0c723e */ /* 0x000fe400000000ff */
[----:B-----5:R-:W-:Y:S01]  /*0b00*/  LOP3.LUT R10, R21, 0xf, RZ, 0xc0, !PT ;  /* 0x0000000f150a7812 */ /* 0x020fe200078ec0ff */
[----:B------:R-:W0:Y:S01]  /*0b10*/  I2F.U16 R11, R11 ;  /* 0x0000000b000b7306 */ /* 0x000e220000101000 */
[----:B------:R-:W-:Y:S02]  /*0b20*/  LOP3.LUT R15, R18, 0xf, RZ, 0xc0, !PT ;  /* 0x0000000f120f7812 */ /* 0x000fe400078ec0ff */
[----:B------:R-:W-:-:S05]  /*0b30*/  SHF.R.U32.HI R20, RZ, 0x4, R20 ;  /* 0x00000004ff147819 */ /* 0x000fca0000011614 */
[----:B------:R-:W1:Y:S01]  /*0b40*/  I2F.U16 R10, R10 ;  /* 0x0000000a000a7306 */ /* 0x000e620000101000 */
[----:B------:R-:W-:Y:S02]  /*0b50*/  SHF.R.U32.HI R21, RZ, 0x4, R21 ;  /* 0x00000004ff157819 */ /* 0x000fe40000011615 */
[----:B------:R-:W-:-:S05]  /*0b60*/  LOP3.LUT R20, R20, 0xffff, RZ, 0xc0, !PT ;  /* 0x0000ffff14147812 */ /* 0x000fca00078ec0ff */
[----:B------:R-:W2:Y:S01]  /*0b70*/  I2F.U16 R15, R15 ;  /* 0x0000000f000f7306 */ /* 0x000ea20000101000 */
[----:B------:R-:W-:Y:S02]  /*0b80*/  I2FP.F32.U32 R25, R20 ;  /* 0x0000001400197245 */ /* 0x000fe40000201000 */
[----:B------:R-:W-:Y:S02]  /*0b90*/  SHF.R.U32.HI R20, RZ, 0x4, R18 ;  /* 0x00000004ff147819 */ /* 0x000fe40000011612 */
[----:B------:R-:W-:Y:S02]  /*0ba0*/  LOP3.LUT R21, R21, 0xffff, RZ, 0xc0, !PT ;  /* 0x0000ffff15157812 */ /* 0x000fe400078ec0ff */
[----:B------:R-:W-:Y:S02]  /*0bb0*/  LOP3.LUT R20, R20, 0xffff, RZ, 0xc0, !PT ;  /* 0x0000ffff14147812 */ /* 0x000fe400078ec0ff */
[----:B------:R-:W-:Y:S01]  /*0bc0*/  I2FP.F32.U32 R21, R21 ;  /* 0x0000001500157245 */ /* 0x000fe20000201000 */
[----:B------:R3:W-:Y:S01]  /*0bd0*/  STG.E.U16 desc[UR8][R4.64+-0x4], R26 ;  /* 0xfffffc1a04007986 */ /* 0x0007e2000c101508 */
[C-C-:B0-----:R-:W-:Y:S01]  /*0be0*/  FFMA R11, R13.reuse, R11, -R14.reuse ;  /* 0x0000000b0d0b7223 */ /* 0x141fe2000000080e */
[C-C-:B------:R-:W-:Y:S01]  /*0bf0*/  FFMA R18, R13.reuse, R25, -R14.reuse ;  /* 0x000000190d127223 */ /* 0x140fe2000000080e */
[----:B------:R-:W-:Y:S01]  /*0c00*/  PRMT R27, R12, 0x7610, R27 ;  /* 0x000076100c1b7816 */ /* 0x000fe2000000001b */
[C-C-:B------:R-:W-:Y:S01]  /*0c10*/  FFMA R21, R13.reuse, R21, -R14.reuse ;  /* 0x000000150d157223 */ /* 0x140fe2000000080e */
[----:B------:R-:W-:Y:S01]  /*0c20*/  I2FP.F32.U32 R25, R20 ;  /* 0x0000001400197245 */ /* 0x000fe20000201000 */
[----:B-1----:R-:W-:Y:S01]  /*0c30*/  FFMA R20, R13, R10, -R14 ;  /* 0x0000000a0d147223 */ /* 0x002fe2000000080e */
[----:B------:R-:W-:-:S02]  /*0c40*/  F2FP.F16.F32.PACK_AB R11, R18, R11 ;  /* 0x0000000b120b723e */ /* 0x000fc400000000ff */
[----:B---3--:R-:W-:Y:S01]  /*0c50*/  PRMT R26, R12, 0x7632, R26 ;  /* 0x000076320c1a7816 */ /* 0x008fe2000000001a */
[----:B--2---:R-:W-:Y:S01]  /*0c60*/  FFMA R12, R13, R15, -R14 ;  /* 0x0000000f0d0c7223 */ /* 0x004fe2000000080e */
[----:B------:R-:W-:Y:S02]  /*0c70*/  LOP3.LUT R15, R16, 0xf, RZ, 0xc0, !PT ;  /* 0x0000000f100f7812 */ /* 0x000fe400078ec0ff */
[----:B------:R-:W-:Y:S02]  /*0c80*/  LOP3.LUT R18, R17, 0xf, RZ, 0xc0, !PT ;  /* 0x0000000f11127812 */ /* 0x000fe400078ec0ff */
[----:B------:R-:W-:Y:S02]  /*0c90*/  F2FP.F16.F32.PACK_AB R20, R21, R20 ;  /* 0x000000141514723e */ /* 0x000fe400000000ff */
[----:B------:R-:W-:Y:S01]  /*0ca0*/  PRMT R21, R11, 0x7632, R21 ;  /* 0x000076320b157816 */ /* 0x000fe20000000015 */
[----:B------:R-:W0:Y:S01]  /*0cb0*/  I2F.U16 R15, R15 ;  /* 0x0000000f000f7306 */ /* 0x000e220000101000 */
[----:B------:R-:W-:Y:S01]  /*0cc0*/  SHF.R.U32.HI R17, RZ, 0x4, R17 ;  /* 0x00000004ff117819 */ /* 0x000fe20000011611 */
[----:B------:R1:W-:Y:S01]  /*0cd0*/  STG.E.U16 desc[UR8][R4.64+0x4], R11 ;  /* 0x0000040b04007986 */ /* 0x0003e2000c101508 */
[----:B------:R-:W-:Y:S01]  /*0ce0*/  SHF.R.U32.HI R16, RZ, 0x4, R16 ;  /* 0x00000004ff107819 */ /* 0x000fe20000011610 */
[----:B------:R-:W-:Y:S01]  /*0cf0*/  FFMA R25, R13, R25, -R14 ;  /* 0x000000190d197223 */ /* 0x000fe2000000080e */
[----:B------:R-:W-:Y:S01]  /*0d00*/  LOP3.LUT R17, R17, 0xffff, RZ, 0xc0, !PT ;  /* 0x0000ffff11117812 */ /* 0x000fe200078ec0ff */
[----:B------:R2:W-:Y:S02]  /*0d10*/  STG.E.U16 desc[UR8][R4.64+0x6], R21 ;  /* 0x0000061504007986 */ /* 0x0005e4000c101508 */
[----:B------:R3:W4:Y:S01]  /*0d20*/  I2F.U16 R10, R18 ;  /* 0x00000012000a7306 */ /* 0x0007220000101000 */
[----:B-1----:R-:W-:-:S02]  /*0d30*/  LOP3.LUT R11, R19, 0xf, RZ, 0xc0, !PT ;  /* 0x0000000f130b7812 */ /* 0x002fc400078ec0ff */
[----:B------:R-:W-:Y:S02]  /*0d40*/  SHF.R.U32.HI R19, RZ, 0x4, R19 ;  /* 0x00000004ff137819 */ /* 0x000fe40000011613 */
[----:B---3--:R-:W-:Y:S02]  /*0d50*/  LOP3.LUT R18, R22, 0xf, RZ, 0xc0, !PT ;  /* 0x0000000f16127812 */ /* 0x008fe400078ec0ff */
[----:B--2---:R-:W-:Y:S02]  /*0d60*/  LOP3.LUT R21, R16, 0xffff, RZ, 0xc0, !PT ;  /* 0x0000ffff10157812 */ /* 0x004fe400078ec0ff */
[----:B------:R-:W-:Y:S01]  /*0d70*/  LOP3.LUT R16, R19, 0xffff, RZ, 0xc0, !PT ;  /* 0x0000ffff13107812 */ /* 0x000fe200078ec0ff */
[----:B------:R-:W1:Y:S01]  /*0d80*/  I2F.U16 R11, R11 ;  /* 0x0000000b000b7306 */ /* 0x000e620000101000 */
[----:B------:R-:W-:Y:S02]  /*0d90*/  F2FP.F16.F32.PACK_AB R12, R25, R12 ;  /* 0x0000000c190c723e */ /* 0x000fe400000000ff */
[----:B------:R-:W-:-:S02]  /*0da0*/  I2FP.F32.U32 R19, R17 ;  /* 0x0000001100137245 */ /* 0x000fc40000201000 */
[----:B------:R-:W-:-:S03]  /*0db0*/  I2FP.F32.U32 R21, R21 ;  /* 0x0000001500157245 */ /* 0x000fc60000201000 */
[----:B------:R-:W2:Y:S01]  /*0dc0*/  I2F.U16 R17, R18 ;  /* 0x0000001200117306 */ /* 0x000ea20000101000 */
[----:B------:R-:W-:Y:S01]  /*0dd0*/  PRMT R25, R20, 0x7632, R25 ;  /* 0x0000763214197816 */ /* 0x000fe20000000019 */
[----:B------:R3:W-:Y:S01]  /*0de0*/  STG.E.U16 desc[UR8][R4.64+0x8], R20 ;  /* 0x0000081404007986 */ /* 0x0007e2000c101508 */
[----:B------:R-:W-:Y:S01]  /*0df0*/  SHF.R.U32.HI R22, RZ, 0x4, R22 ;  /* 0x00000004ff167819 */ /* 0x000fe20000011616 */
[C---:B0-----:R-:W-:Y:S02]  /*0e00*/  FFMA R15, R13.reuse, R15, -R14 ;  /* 0x0000000f0d0f7223 */ /* 0x041fe4000000080e */
[----:B------:R0:W-:Y:S01]  /*0e10*/  STG.E.U16 desc[UR8][R4.64+0xc], R12 ;  /* 0x00000c0c04007986 */ /* 0x0001e2000c101508 */
[----:B------:R-:W-:Y:S02]  /*0e20*/  LOP3.LUT R22, R22, 0xffff, RZ, 0xc0, !PT ;  /* 0x0000ffff16167812 */ /* 0x000fe400078ec0ff */
[----:B---3--:R-:W-:Y:S01]  /*0e30*/  PRMT R20, R12, 0x7632, R20 ;  /* 0x000076320c147816 */ /* 0x008fe20000000014 */
[----:B0-----:R-:W-:Y:S01]  /*0e40*/  FFMA R12, R13, R21, -R14 ;  /* 0x000000150d0c7223 */ /* 0x001fe2000000080e */
[----:B------:R-:W-:-:S04]  /*0e50*/  I2FP.F32.U32 R21, R16 ;  /* 0x0000001000157245 */ /* 0x000fc80000201000 */
[----:B------:R-:W-:Y:S02]  /*0e60*/  F2FP.F16.F32.PACK_AB R12, R12, R15 ;  /* 0x0000000f0c0c723e */ /* 0x000fe400000000ff */
[----:B------:R-:W-:Y:S01]  /*0e70*/  I2FP.F32.U32 R15, R22 ;  /* 0x00000016000f7245 */ /* 0x000fe20000201000 */
[C-C-:B----4-:R-:W-:Y:S01]  /*0e80*/  FFMA R10, R13.reuse, R10, -R14.reuse ;  /* 0x0000000a0d0a7223 */ /* 0x150fe2000000080e */
[C-C-:B------:R-:W-:Y:S01]  /*0e90*/  FFMA R19, R13.reuse, R19, -R14.reuse ;  /* 0x000000130d137223 */ /* 0x140fe2000000080e */
[C-C-:B-1----:R-:W-:Y:S01]  /*0ea0*/  FFMA R11, R13.reuse, R11, -R14.reuse ;  /* 0x0000000b0d0b7223 */ /* 0x142fe2000000080e */
[C-C-:B------:R-:W-:Y:S01]  /*0eb0*/  FFMA R16, R13.reuse, R21, -R14.reuse ;  /* 0x000000150d107223 */ /* 0x140fe2000000080e */
[C-C-:B--2---:R-:W-:Y:S01]  /*0ec0*/  FFMA R17, R13.reuse, R17, -R14.reuse ;  /* 0x000000110d117223 */ /* 0x144fe2000000080e */
[----:B------:R-:W-:-:S03]  /*0ed0*/  FFMA R14, R13, R15, -R14 ;  /* 0x0000000f0d0e7223 */ /* 0x000fc6000000080e */
[----:B------:R-:W-:Y:S02]  /*0ee0*/  F2FP.F16.F32.PACK_AB R11, R16, R11 ;  /* 0x0000000b100b723e */ /* 0x000fe400000000ff */
[----:B------:R-:W-:Y:S02]  /*0ef0*/  F2FP.F16.F32.PACK_AB R14, R14, R17 ;  /* 0x000000110e0e723e */ /* 0x000fe400000000ff */
[----:B------:R-:W-:Y:S02]  /*0f00*/  PRMT R13, R12, 0x7632, R13 ;  /* 0x000076320c0d7816 */ /* 0x000fe4000000000d */
[----:B------:R-:W-:Y:S02]  /*0f10*/  PRMT R15, R11, 0x7632, R15 ;  /* 0x000076320b0f7816 */ /* 0x000fe4000000000f */
[----:B------:R-:W-:Y:S01]  /*0f20*/  PRMT R16, R14, 0x7632, R16 ;  /* 0x000076320e107816 */ /* 0x000fe20000000010 */
        /* <DEDUP_REMOVED lines=10> */
[----:B------:R-:W-:Y:S01]  /*0fd0*/  UIADD3 UR5, UP0, UPT, UR5, 0x1, URZ ;  /* 0x0000000105057890 */ /* 0x000fe2000ff1e0ff */
[----:B------:R-:W-:Y:S01]  /*0fe0*/  F2FP.F16.F32.PACK_AB R10, R19, R10 ;  /* 0x0000000a130a723e */ /* 0x000fe200000000ff */
[----:B------:R-:W-:-:S02]  /*0ff0*/  UIADD3 UR4, UPT, UPT, UR4, 0x4, URZ ;  /* 0x0000000404047890 */ /* 0x000fc4000fffe0ff */
[----:B------:R-:W-:Y:S01]  /*1000*/  UIADD3.X UR6, UPT, UPT, URZ, UR6, URZ, UP0, !UPT ;  /* 0x00000006ff067290 */ /* 0x000fe200087fe4ff */
[----:B------:R-:W-:Y:S01]  /*1010*/  PRMT R18, R10, 0x7632, R18 ;  /* 0x000076320a127816 */ /* 0x000fe20000000012 */
[----:B------:R-:W-:Y:S01]  /*1020*/  UISETP.NE.AND UP0, UPT, UR4, 0x20, UPT ;  /* 0x000000200400788c */ /* 0x000fe2000bf05270 */
[----:B------:R0:W-:Y:S01]  /*1030*/  STG.E.U16 desc[UR8][R4.64+0x10], R10 ;  /* 0x0000100a04007986 */ /* 0x0001e2000c101508 */
[----:B------:R-:W-:Y:S02]  /*1040*/  IADD3 R0, P0, PT, R0, 0x1, RZ ;  /* 0x0000000100007810 */ /* 0x000fe40007f1e0ff */
[----:B------:R-:W-:Y:S01]  /*1050*/  IADD3 R7, P1, PT, R7, 0x1, RZ ;  /* 0x0000000107077810 */ /* 0x000fe20007f3e0ff */
[----:B------:R1:W-:Y:S01]  /*1060*/  STG.E.U16 desc[UR8][R4.64+0x12], R18 ;  /* 0x0000121204007986 */ /* 0x0003e2000c101508 */
[----:B------:R-:W-:Y:S02]  /*1070*/  VIADD R6, R6, 0x1 ;  /* 0x0000000106067836 */ /* 0x000fe40000000000 */
[----:B------:R-:W-:Y:S01]  /*1080*/  IMAD.X R23, RZ, RZ, R23, P0 ;  /* 0x000000ffff177224 */ /* 0x000fe200000e0617 */
[----:B------:R2:W-:Y:S01]  /*1090*/  STG.E.U16 desc[UR8][R4.64+0x18], R11 ;  /* 0x0000180b04007986 */ /* 0x0005e2000c101508 */
[----:B0-----:R-:W-:-:S02]  /*10a0*/  IADD3 R10, P2, PT, R2, 0x10, RZ ;  /* 0x00000010020a7810 */ /* 0x001fc40007f5e0ff */
[----:B-1----:R-:W-:Y:S01]  /*10b0*/  IADD3 R18, P3, PT, R4, 0x40, RZ ;  /* 0x0000004004127810 */ /* 0x002fe20007f7e0ff */
[----:B------:R-:W-:Y:S02]  /*10c0*/  IMAD.X R24, RZ, RZ, R24, P1 ;  /* 0x000000ffff187224 */ /* 0x000fe400008e0618 */
[----:B--2---:R-:W-:Y:S02]  /*10d0*/  IMAD.X R11, RZ, RZ, R3, P2 ;  /* 0x000000ffff0b7224 */ /* 0x004fe400010e0603 */
[----:B------:R-:W-:Y:S01]  /*10e0*/  IMAD.X R19, RZ, RZ, R5, P3 ;  /* 0x000000ffff137224 */ /* 0x000fe200018e0605 */
[----:B------:R-:W-:Y:S07]  /*10f0*/  BRA.U UP0, `(.L_x_2) ;  /* 0xfffffff100407547 */ /* 0x000fee000b83ffff */
[----:B------:R-:W-:Y:S05]  /*1100*/  EXIT ;  /* 0x000000000000794d */ /* 0x000fea0003800000 */
.L_x_3:
        /* <DEDUP_REMOVED lines=15> */
.L_x_7:


//--------------------- .text._Z19dequant_q8_0_kernelPKhP6__halfi --------------------------
	.section	.text._Z19dequant_q8_0_kernelPKhP6__halfi,"ax",@progbits
	.align	128
        .global         _Z19dequant_q8_0_kernelPKhP6__halfi
        .type           _Z19dequant_q8_0_kernelPKhP6__halfi,@function
        .size           _Z19dequant_q8_0_kernelPKhP6__halfi,(.L_x_8 - _Z19dequant_q8_0_kernelPKhP6__halfi)
        .other          _Z19dequant_q8_0_kernelPKhP6__halfi,@"STO_CUDA_ENTRY STV_DEFAULT"
_Z19dequant_q8_0_kernelPKhP6__halfi:
.text._Z19dequant_q8_0_kernelPKhP6__halfi:
        /* <DEDUP_REMOVED lines=14> */
[----:B--2---:R-:W2:Y:S04]  /*00e0*/  LDG.E.U8.CONSTANT R13, desc[UR4][R4.64+0x7] ;  /* 0x00000704040d7981 */ /* 0x004ea8000c1e9100 */
[----:B------:R-:W3:Y:S04]  /*00f0*/  LDG.E.U8.CONSTANT R26, desc[UR4][R4.64+0xc] ;  /* 0x00000c04041a7981 */ /* 0x000ee8000c1e9100 */
[----:B------:R-:W4:Y:S04]  /*0100*/  LDG.E.U8.CONSTANT R19, desc[UR4][R4.64+0xa] ;  /* 0x00000a0404137981 */ /* 0x000f28000c1e9100 */
[----:B------:R-:W5:Y:S04]  /*0110*/  LDG.E.CONSTANT R9, desc[UR4][R4.64] ;  /* 0x0000000404097981 */ /* 0x000f68000c1e9900 */
[----:B------:R-:W4:Y:S04]  /*0120*/  LDG.E.U8.CONSTANT R15, desc[UR4][R4.64+0x8] ;  /* 0x00000804040f7981 */ /* 0x000f28000c1e9100 */
[----:B------:R-:W4:Y:S04]  /*0130*/  LDG.E.U8.CONSTANT R22, desc[UR4][R4.64+0xb] ;  /* 0x00000b0404167981 */ /* 0x000f28000c1e9100 */
[----:B------:R-:W4:Y:S04]  /*0140*/  LDG.E.U8.CONSTANT R8, desc[UR4][R4.64+0x5] ;  /* 0x0000050404087981 */ /* 0x000f28000c1e9100 */
[----:B------:R-:W4:Y:S04]  /*0150*/  LDG.E.U8.CONSTANT R11, desc[UR4][R4.64+0x6] ;  /* 0x00000604040b7981 */ /* 0x000f28000c1e9100 */
[----:B------:R-:W4:Y:S04]  /*0160*/  LDG.E.U8.CONSTANT R0, desc[UR4][R4.64+0x9] ;  /* 0x0000090404007981 */ /* 0x000f28000c1e9100 */
[----:B------:R-:W4:Y:S04]  /*0170*/  LDG.E.U8.CONSTANT R17, desc[UR4][R4.64+0xe] ;  /* 0x00000e0404117981 */ /* 0x000f28000c1e9100 */
[----:B------:R-:W4:Y:S04]  /*0180*/  LDG.E.U8.CONSTANT R14, desc[UR4][R4.64+0xf] ;  /* 0x00000f04040e7981 */ /* 0x000f28000c1e9100 */
[----:B------:R-:W4:Y:S04]  /*0190*/  LDG.E.U8.CONSTANT R12, desc[UR4][R4.64+0x10] ;  /* 0x00001004040c7981 */ /* 0x000f28000c1e9100 */
[----:B------:R-:W4:Y:S01]  /*01a0*/  LDG.E.U8.CONSTANT R10, desc[UR4][R4.64+0xd] ;  /* 0x00000d04040a7981 */ /* 0x000f22000c1e9100 */
[----:B------:R-:W-:-:S03]  /*01b0*/  IMAD.SHL.U32 R7, R6, 0x20, RZ ;  /* 0x0000002006077824 */ /* 0x000fc600078e00ff */
[----:B------:R-:W4:Y:S01]  /*01c0*/  LDG.E.U8.CONSTANT R28, desc[UR4][R4.64+0x11] ;  /* 0x00001104041c7981 */ /* 0x000f22000c1e9100 */
[----:B-1----:R-:W-:-:S03]  /*01d0*/  IMAD.WIDE R2, R7, 0x2, R2 ;  /* 0x0000000207027825 */ /* 0x002fc600078e0202 */
[----:B------:R-:W4:Y:S04]  /*01e0*/  LDG.E.U8.CONSTANT R27, desc[UR4][R4.64+0x12] ;  /* 0x00001204041b7981 */ /* 0x000f28000c1e9100 */
[----:B------:R-:W4:Y:S04]  /*01f0*/  LDG.E.U8.CONSTANT R29, desc[UR4][R4.64+0x13] ;  /* 0x00001304041d7981 */ /* 0x000f28000c1e9100 */
[----:B------:R-:W4:Y:S01]  /*0200*/  LDG.E.U8.CONSTANT R25, desc[UR4][R4.64+0x14] ;  /* 0x0000140404197981 */ /* 0x000f22000c1e9100 */
[----:B--2---:R0:W5:Y:S08]  /*0210*/  I2F.S8 R18, R13 ;  /* 0x0000000d00127306 */ /* 0x0041700000001400 */
[----:B---3--:R-:W1:Y:S01]  /*0220*/  I2F.S8 R26, R26 ;  /* 0x0000001a001a7306 */ /* 0x008e620000001400 */
[----:B0-----:R-:W2:Y:S01]  /*0230*/  LDG.E.U8.CONSTANT R13, desc[UR4][R4.64+0x1a] ;  /* 0x00001a04040d7981 */ /* 0x001ea2000c1e9100 */
[----:B-----5:R-:W-:-:S06]  /*0240*/  FMUL R18, R9, R18 ;  /* 0x0000001209127220 */ /* 0x020fcc0000400000 */
[----:B----4-:R-:W0:Y:S01]  /*0250*/  I2F.S8 R24, R19 ;  /* 0x0000001300187306 */ /* 0x010e220000001400 */
[----:B------:R-:W-:-:S07]  /*0260*/  F2FP.F16.F32.PACK_AB R18, RZ, R18 ;  /* 0x00000012ff12723e */ /* 0x000fce00000000ff */
[----:B------:R-:W3:Y:S01]  /*0270*/  I2F.S8 R20, R15 ;  /* 0x0000000f00147306 */ /* 0x000ee20000001400 */
[----:B------:R-:W-:Y:S01]  /*0280*/  PRMT R7, R18, 0x7610, R7 ;  /* 0x0000761012077816 */ /* 0x000fe20000000007 */
[C---:B-1----:R-:W-:Y:S01]  /*0290*/  FMUL R26, R9.reuse, R26 ;  /* 0x0000001a091a7220 */ /* 0x042fe20000400000 */
[----:B------:R-:W4:Y:S05]  /*02a0*/  LDG.E.U8.CONSTANT R18, desc[UR4][R4.64+0x15] ;  /* 0x0000150404127981 */ /* 0x000f2a000c1e9100 */
[----:B------:R-:W1:Y:S08]  /*02b0*/  I2F.S8 R22, R22 ;  /* 0x0000001600167306 */ /* 0x000e700000001400 */
[----:B------:R-:W5:Y:S08]  /*02c0*/  I2F.S8 R8, R8 ;  /* 0x0000000800087306 */ /* 0x000f700000001400 */
[----:B------:R-:W5:Y:S08]  /*02d0*/  I2F.S8 R16, R11 ;  /* 0x0000000b00107306 */ /* 0x000f700000001400 */
[----:B------:R-:W5:Y:S01]  /*02e0*/  I2F.S8 R0, R0 ;  /* 0x0000000000007306 */ /* 0x000f620000001400 */
[C---:B0-----:R-:W-:Y:S01]  /*02f0*/  FMUL R21, R9.reuse, R24 ;  /* 0x0000001809157220 */ /* 0x041fe20000400000 */
[----:B------:R-:W-:Y:S01]  /*0300*/  F2FP.F16.F32.PACK_AB R23, RZ, R26 ;  /* 0x0000001aff17723e */ /* 0x000fe200000000ff */
[C---:B---3--:R-:W-:Y:S01]  /*0310*/  FMUL R20, R9.reuse, R20 ;  /* 0x0000001409147220 */ /* 0x048fe20000400000 */
[----:B-1----:R-:W-:-:S04]  /*0320*/  FMUL R22, R9, R22 ;  /* 0x0000001609167220 */ /* 0x002fc80000400000 */
[----:B------:R-:W0:Y:S01]  /*0330*/  I2F.S8 R12, R12 ;  /* 0x0000000c000c7306 */ /* 0x000e220000001400 */
[C---:B-----5:R-:W-:Y:S01]  /*0340*/  FMUL R6, R9.reuse, R8 ;  /* 0x0000000809067220 */ /* 0x060fe20000400000 */
[C---:B------:R-:W-:Y:S01]  /*0350*/  FMUL R16, R9.reuse, R16 ;  /* 0x0000001009107220 */ /* 0x040fe20000400000 */
[----:B------:R1:W-:Y:S04]  /*0360*/  STG.E.U16 desc[UR4][R2.64+0x6], R7 ;  /* 0x0000060702007986 */ /* 0x0003e8000c101504 */
[----:B------:R-:W3:Y:S01]  /*0370*/  LDG.E.U8.CONSTANT R15, desc[UR4][R4.64+0x18] ;  /* 0x00001804040f7981 */ /* 0x000ee2000c1e9100 */
[----:B------:R-:W5:Y:S01]  /*0380*/  I2F.S8 R24, R17 ;  /* 0x0000001100187306 */ /* 0x000f620000001400 */
[----:B------:R-:W-:Y:S01]  /*0390*/  FMUL R19, R9, R0 ;  /* 0x0000000009137220 */ /* 0x000fe20000400000 */
[----:B------:R-:W-:Y:S01]  /*03a0*/  F2FP.F16.F32.PACK_AB R20, RZ, R20 ;  /* 0x00000014ff14723e */ /* 0x000fe200000000ff */
[----:B------:R-:W3:Y:S05]  /*03b0*/  LDG.E.U8.CONSTANT R11, desc[UR4][R4.64+0x1d] ;  /* 0x00001d04040b7981 */ /* 0x000eea000c1e9100 */
[----:B------:R-:W5:Y:S01]  /*03c0*/  I2F.S8 R26, R14 ;  /* 0x0000000e001a7306 */ /* 0x000f620000001400 */
[----:B------:R-:W-:-:S02]  /*03d0*/  F2FP.F16.F32.PACK_AB R22, RZ, R22 ;  /* 0x00000016ff16723e */ /* 0x000fc400000000ff */
[----:B------:R-:W-:Y:S01]  /*03e0*/  F2FP.F16.F32.PACK_AB R21, RZ, R21 ;  /* 0x00000015ff15723e */ /* 0x000fe200000000ff */
[----:B------:R0:W-:Y:S01]  /*03f0*/  STG.E.U16 desc[UR4][R2.64+0x10], R23 ;  /* 0x0000101702007986 */ /* 0x0001e2000c101504 */
[----:B------:R-:W-:Y:S02]  /*0400*/  F2FP.F16.F32.PACK_AB R6, RZ, R6 ;  /* 0x00000006ff06723e */ /* 0x000fe400000000ff */
[----:B------:R-:W-:Y:S01]  /*0410*/  F2FP.F16.F32.PACK_AB R16, RZ, R16 ;  /* 0x00000010ff10723e */ /* 0x000fe200000000ff */
[----:B-1----:R-:W3:Y:S01]  /*0420*/  LDG.E.U8.CONSTANT R7, desc[UR4][R4.64+0x17] ;  /* 0x0000170404077981 */ /* 0x002ee2000c1e9100 */
[----:B------:R-:W-:Y:S02]  /*0430*/  PRMT R8, R20, 0x7610, R8 ;  /* 0x0000761014087816 */ /* 0x000fe40000000008 */
[----:B------:R-:W-:Y:S01]  /*0440*/  F2FP.F16.F32.PACK_AB R19, RZ, R19 ;  /* 0x00000013ff13723e */ /* 0x000fe200000000ff */
[----:B------:R5:W-:Y:S04]  /*0450*/  STG.E.U16 desc[UR4][R2.64+0xe], R22 ;  /* 0x00000e1602007986 */ /* 0x000be8000c101504 */
[----:B------:R1:W-:Y:S01]  /*0460*/  STG.E.U16 desc[UR4][R2.64+0x2], R6 ;  /* 0x0000020602007986 */ /* 0x0003e2000c101504 */
[----:B0-----:R-:W-:-:S03]  /*0470*/  FMUL R23, R9, R12 ;  /* 0x0000000c09177220 */ /* 0x001fc60000400000 */
[----:B------:R0:W-:Y:S01]  /*0480*/  STG.E.U16 desc[UR4][R2.64+0x4], R16 ;  /* 0x0000041002007986 */ /* 0x0001e2000c101504 */
[----:B-----5:R-:W-:-:S03]  /*0490*/  FMUL R22, R9, R24 ;  /* 0x0000001809167220 */ /* 0x020fc60000400000 */
[----:B------:R5:W-:Y:S01]  /*04a0*/  STG.E.U16 desc[UR4][R2.64+0x8], R8 ;  /* 0x0000080802007986 */ /* 0x000be2000c101504 */
[----:B------:R-:W-:-:S03]  /*04b0*/  FMUL R24, R9, R26 ;  /* 0x0000001a09187220 */ /* 0x000fc60000400000 */
[----:B------:R-:W-:Y:S04]  /*04c0*/  STG.E.U16 desc[UR4][R2.64+0xa], R19 ;  /* 0x00000a1302007986 */ /* 0x000fe8000c101504 */
[----:B------:R5:W-:Y:S04]  /*04d0*/  STG.E.U16 desc[UR4][R2.64+0xc], R21 ;  /* 0x00000c1502007986 */ /* 0x000be8000c101504 */
[----:B------:R-:W3:Y:S04]  /*04e0*/  LDG.E.U8.CONSTANT R20, desc[UR4][R4.64+0x16] ;  /* 0x0000160404147981 */ /* 0x000ee8000c1e9100 */
[----:B-1----:R-:W3:Y:S04]  /*04f0*/  LDG.E.U8.CONSTANT R6, desc[UR4][R4.64+0x19] ;  /* 0x0000190404067981 */ /* 0x002ee8000c1e9100 */
[----:B0-----:R-:W3:Y:S04]  /*0500*/  LDG.E.U8.CONSTANT R16, desc[UR4][R4.64+0x1b] ;  /* 0x00001b0404107981 */ /* 0x001ee8000c1e9100 */
[----:B------:R-:W3:Y:S04]  /*0510*/  LDG.E.U8.CONSTANT R0, desc[UR4][R4.64+0x1c] ;  /* 0x00001c0404007981 */ /* 0x000ee8000c1e9100 */
[----:B-----5:R-:W5:Y:S04]  /*0520*/  LDG.E.U8.CONSTANT R8, desc[UR4][R4.64+0x1e] ;  /* 0x00001e0404087981 */ /* 0x020f68000c1e9100 */
[----:B------:R-:W5:Y:S04]  /*0530*/  LDG.E.U8.CONSTANT R21, desc[UR4][R4.64+0x1f] ;  /* 0x00001f0404157981 */ /* 0x000f68000c1e9100 */
[----:B------:R-:W5:Y:S04]  /*0540*/  LDG.E.U8.CONSTANT R19, desc[UR4][R4.64+0x20] ;  /* 0x0000200404137981 */ /* 0x000f68000c1e9100 */
[----:B------:R-:W5:Y:S04]  /*0550*/  LDG.E.U8.CONSTANT R17, desc[UR4][R4.64+0x21] ;  /* 0x0000210404117981 */ /* 0x000f68000c1e9100 */
[----:B------:R-:W5:Y:S04]  /*0560*/  LDG.E.U8.CONSTANT R14, desc[UR4][R4.64+0x22] ;  /* 0x00002204040e7981 */ /* 0x000f68000c1e9100 */
[----:B------:R-:W5:Y:S04]  /*0570*/  LDG.E.U8.CONSTANT R12, desc[UR4][R4.64+0x4] ;  /* 0x00000404040c7981 */ /* 0x000f68000c1e9100 */
[----:B------:R0:W5:Y:S01]  /*0580*/  LDG.E.U8.CONSTANT R26, desc[UR4][R4.64+0x23] ;  /* 0x00002304041a7981 */ /* 0x000162000c1e9100 */
[----:B------:R-:W1:Y:S01]  /*0590*/  I2F.S8 R10, R10 ;  /* 0x0000000a000a7306 */ /* 0x000e620000001400 */
[----:B------:R-:W-:Y:S01]  /*05a0*/  F2FP.F16.F32.PACK_AB R22, RZ, R22 ;  /* 0x00000016ff16723e */ /* 0x000fe200000000ff */
[----:B-1----:R-:W-:-:S05]  /*05b0*/  FMUL R10, R9, R10 ;  /* 0x0000000a090a7220 */ /* 0x002fca0000400000 */
[----:B------:R-:W-:-:S04]  /*05c0*/  F2FP.F16.F32.PACK_AB R10, RZ, R10 ;  /* 0x0000000aff0a723e */ /* 0x000fc800000000ff */
[----:B0-----:R-:W-:Y:S01]  /*05d0*/  PRMT R5, R10, 0x7610, R5 ;  /* 0x000076100a057816 */ /* 0x001fe20000000005 */
[----:B------:R-:W-:Y:S01]  /*05e0*/  STG.E.U16 desc[UR4][R2.64+0x14], R22 ;  /* 0x0000141602007986 */ /* 0x000fe2000c101504 */
[----:B------:R-:W0:Y:S03]  /*05f0*/  I2F.S8 R28, R28 ;  /* 0x0000001c001c7306 */ /* 0x000e260000001400 */
[----:B------:R1:W-:Y:S05]  /*0600*/  STG.E.U16 desc[UR4][R2.64+0x12], R5 ;  /* 0x0000120502007986 */ /* 0x0003ea000c101504 */
[----:B------:R-:W1:Y:S08]  /*0610*/  I2F.S8 R27, R27 ;  /* 0x0000001b001b7306 */ /* 0x000e700000001400 */
[----:B------:R-:W1:Y:S08]  /*0620*/  I2F.S8 R29, R29 ;  /* 0x0000001d001d7306 */ /* 0x000e700000001400 */
[----:B------:R-:W1:Y:S01]  /*0630*/  I2F.S8 R25, R25 ;  /* 0x0000001900197306 */ /* 0x000e620000001400 */
[C---:B0-----:R-:W-:Y:S01]  /*0640*/  FMUL R28, R9.reuse, R28 ;  /* 0x0000001c091c7220 */ /* 0x041fe20000400000 */
[C---:B-1----:R-:W-:Y:S01]  /*0650*/  FMUL R27, R9.reuse, R27 ;  /* 0x0000001b091b7220 */ /* 0x042fe20000400000 */
[----:B------:R-:W-:Y:S01]  /*0660*/  FMUL R29, R9, R29 ;  /* 0x0000001d091d7220 */ /* 0x000fe20000400000 */
[----:B------:R-:W-:-:S02]  /*0670*/  F2FP.F16.F32.PACK_AB R24, RZ, R24 ;  /* 0x00000018ff18723e */ /* 0x000fc400000000ff */
[----:B------:R-:W-:Y:S01]  /*0680*/  F2FP.F16.F32.PACK_AB R23, RZ, R23 ;  /* 0x00000017ff17723e */ /* 0x000fe200000000ff */
[C---:B------:R-:W-:Y:S01]  /*0690*/  FMUL R25, R9.reuse, R25 ;  /* 0x0000001909197220 */ /* 0x040fe20000400000 */
[----:B------:R-:W-:Y:S02]  /*06a0*/  F2FP.F16.F32.PACK_AB R28, RZ, R28 ;  /* 0x0000001cff1c723e */ /* 0x000fe400000000ff */
[----:B------:R-:W-:Y:S02]  /*06b0*/  F2FP.F16.F32.PACK_AB R27, RZ, R27 ;  /* 0x0000001bff1b723e */ /* 0x000fe400000000ff */
[----:B------:R-:W-:Y:S02]  /*06c0*/  F2FP.F16.F32.PACK_AB R29, RZ, R29 ;  /* 0x0000001dff1d723e */ /* 0x000fe400000000ff */
[----:B------:R-:W-:Y:S01]  /*06d0*/  F2FP.F16.F32.PACK_AB R25, RZ, R25 ;  /* 0x00000019ff19723e */ /* 0x000fe200000000ff */
[----:B------:R-:W-:Y:S04]  /*06e0*/  STG.E.U16 desc[UR4][R2.64+0x16], R24 ;  /* 0x0000161802007986 */ /* 0x000fe8000c101504 */
[----:B------:R-:W-:Y:S04]  /*06f0*/  STG.E.U16 desc[UR4][R2.64+0x18], R23 ;  /* 0x0000181702007986 */ /* 0x000fe8000c101504 */
[----:B------:R-:W-:Y:S04]  /*0700*/  STG.E.U16 desc[UR4][R2.64+0x1a], R28 ;  /* 0x00001a1c02007986 */ /* 0x000fe8000c101504 */
[----:B------:R-:W-:Y:S04]  /*0710*/  STG.E.U16 desc[UR4][R2.64+0x1c], R27 ;  /* 0x00001c1b02007986 */ /* 0x000fe8000c101504 */
[----:B------:R-:W-:Y:S04]  /*0720*/  STG.E.U16 desc[UR4][R2.64+0x1e], R29 ;  /* 0x00001e1d02007986 */ /* 0x000fe8000c101504 */
[----:B------:R-:W-:Y:S01]  /*0730*/  STG.E.U16 desc[UR4][R2.64+0x20], R25 ;  /* 0x0000201902007986 */ /* 0x000fe2000c101504 */
[----:B----4-:R-:W0:Y:S08]  /*0740*/  I2F.S8 R18, R18 ;  /* 0x0000001200127306 */ /* 0x010e300000001400 */
[----:B--2---:R-:W1:Y:S01]  /*0750*/  I2F.S8 R13, R13 ;  /* 0x0000000d000d7306 */ /* 0x004e620000001400 */
[----:B0-----:R-:W-:-:S05]  /*0760*/  FMUL R18, R9, R18 ;  /* 0x0000001209127220 */ /* 0x001fca0000400000 */
[----:B------:R-:W-:Y:S01]  /*0770*/  F2FP.F16.F32.PACK_AB R5, RZ, R18 ;  /* 0x00000012ff05723e */ /* 0x000fe200000000ff */
[C---:B-1----:R-:W-:Y:S01]  /*0780*/  FMUL R13, R9.reuse, R13 ;  /* 0x0000000d090d7220 */ /* 0x042fe20000400000 */
[----:B---3--:R-:W0:Y:S08]  /*0790*/  I2F.S8 R15, R15 ;  /* 0x0000000f000f7306 */ /* 0x008e300000001400 */
[----:B------:R-:W1:Y:S08]  /*07a0*/  I2F.S8 R4, R11 ;  /* 0x0000000b00047306 */ /* 0x000e700000001400 */
[----:B------:R-:W-:Y:S01]  /*07b0*/  I2F.S8 R7, R7 ;  /* 0x0000000700077306 */ /* 0x000fe20000001400 */
[C---:B0-----:R-:W-:Y:S01]  /*07c0*/  FMUL R15, R9.reuse, R15 ;  /* 0x0000000f090f7220 */ /* 0x041fe20000400000 */
[----:B-1----:R-:W-:-:S04]  /*07d0*/  FMUL R4, R9, R4 ;  /* 0x0000000409047220 */ /* 0x002fc80000400000 */
[----:B------:R-:W-:Y:S02]  /*07e0*/  F2FP.F16.F32.PACK_AB R15, RZ, R15 ;  /* 0x0000000fff0f723e */ /* 0x000fe400000000ff */
[----:B------:R-:W-:Y:S01]  /*07f0*/  F2FP.F16.F32.PACK_AB R13, RZ, R13 ;  /* 0x0000000dff0d723e */ /* 0x000fe200000000ff */
[----:B------:R-:W0:Y:S08]  /*0800*/  I2F.S8 R20, R20 ;  /* 0x0000001400147306 */ /* 0x000e300000001400 */
[----:B------:R-:W1:Y:S08]  /*0810*/  I2F.S8 R6, R6 ;  /* 0x0000000600067306 */ /* 0x000e700000001400 */
[----:B------:R-:W2:Y:S08]  /*0820*/  I2F.S8 R16, R16 ;  /* 0x0000001000107306 */ /* 0x000eb00000001400 */
[----:B------:R-:W3:Y:S08]  /*0830*/  I2F.S8 R0, R0 ;  /* 0x0000000000007306 */ /* 0x000ef00000001400 */
[----:B-----5:R-:W4:Y:S08]  /*0840*/  I2F.S8 R8, R8 ;  /* 0x0000000800087306 */ /* 0x020f300000001400 */
[----:B------:R-:W5:Y:S08]  /*0850*/  I2F.S8 R10, R21 ;  /* 0x00000015000a7306 */ /* 0x000f700000001400 */
[----:B------:R-:W5:Y:S08]  /*0860*/  I2F.S8 R18, R19 ;  /* 0x0000001300127306 */ /* 0x000f700000001400 */
[----:B------:R-:W5:Y:S08]  /*0870*/  I2F.S8 R22, R17 ;  /* 0x0000001100167306 */ /* 0x000f700000001400 */
[----:B------:R-:W5:Y:S08]  /*0880*/  I2F.S8 R14, R14 ;  /* 0x0000000e000e7306 */ /* 0x000f700000001400 */
[----:B------:R-:W5:Y:S08]  /*0890*/  I2F.S8 R12, R12 ;  /* 0x0000000c000c7306 */ /* 0x000f700000001400 */
[----:B------:R-:W5:Y:S01]  /*08a0*/  I2F.S8 R26, R26 ;  /* 0x0000001a001a7306 */ /* 0x000f620000001400 */
[C---:B0-----:R-:W-:Y:S01]  /*08b0*/  FMUL R20, R9.reuse, R20 ;  /* 0x0000001409147220 */ /* 0x041fe20000400000 */
[C---:B------:R-:W-:Y:S01]  /*08c0*/  FMUL R7, R9.reuse, R7 ;  /* 0x0000000709077220 */ /* 0x040fe20000400000 */
[C---:B-1----:R-:W-:Y:S01]  /*08d0*/  FMUL R6, R9.reuse, R6 ;  /* 0x0000000609067220 */ /* 0x042fe20000400000 */
[C---:B--2---:R-:W-:Y:S01]  /*08e0*/  FMUL R16, R9.reuse, R16 ;  /* 0x0000001009107220 */ /* 0x044fe20000400000 */
[C---:B---3--:R-:W-:Y:S01]  /*08f0*/  FMUL R0, R9.reuse, R0 ;  /* 0x0000000009007220 */ /* 0x048fe20000400000 */
[C---:B----4-:R-:W-:Y:S01]  /*0900*/  FMUL R8, R9.reuse, R8 ;  /* 0x0000000809087220 */ /* 0x050fe20000400000 */
[C---:B-----5:R-:W-:Y:S01]  /*0910*/  FMUL R10, R9.reuse, R10 ;  /* 0x0000000a090a7220 */ /* 0x060fe20000400000 */
[C---:B------:R-:W-:Y:S01]  /*0920*/  FMUL R18, R9.reuse, R18 ;  /* 0x0000001209127220 */ /* 0x040fe20000400000 */
[C---:B------:R-:W-:Y:S01]  /*0930*/  FMUL R22, R9.reuse, R22 ;  /* 0x0000001609167220 */ /* 0x040fe20000400000 */
[C---:B------:R-:W-:Y:S01]  /*0940*/  FMUL R14, R9.reuse, R14 ;  /* 0x0000000e090e7220 */ /* 0x040fe20000400000 */
[C---:B------:R-:W-:Y:S01]  /*0950*/  FMUL R12, R9.reuse, R12 ;  /* 0x0000000c090c7220 */ /* 0x040fe20000400000 */
[----:B------:R-:W-:Y:S01]  /*0960*/  FMUL R26, R9, R26 ;  /* 0x0000001a091a7220 */ /* 0x000fe20000400000 */
[----:B------:R-:W-:-:S02]  /*0970*/  F2FP.F16.F32.PACK_AB R20, RZ, R20 ;  /* 0x00000014ff14723e */ /* 0x000fc400000000ff */
[----:B------:R-:W-:Y:S02]  /*0980*/  F2FP.F16.F32.PACK_AB R7, RZ, R7 ;  /* 0x00000007ff07723e */ /* 0x000fe400000000ff */
[----:B------:R-:W-:Y:S02]  /*0990*/  F2FP.F16.F32.PACK_AB R6, RZ, R6 ;  /* 0x00000006ff06723e */ /* 0x000fe400000000ff */
[----:B------:R-:W-:Y:S02]  /*09a0*/  F2FP.F16.F32.PACK_AB R16, RZ, R16 ;  /* 0x00000010ff10723e */ /* 0x000fe400000000ff */
[----:B------:R-:W-:Y:S02]  /*09b0*/  F2FP.F16.F32.PACK_AB R0, RZ, R0 ;  /* 0x00000000ff00723e */ /* 0x000fe400000000ff */
[----:B------:R-:W-:Y:S02]  /*09c0*/  F2FP.F16.F32.PACK_AB R4, RZ, R4 ;  /* 0x00000004ff04723e */ /* 0x000fe400000000ff */
[----:B------:R-:W-:-:S02]  /*09d0*/  F2FP.F16.F32.PACK_AB R8, RZ, R8 ;  /* 0x00000008ff08723e */ /* 0x000fc400000000ff */
[----:B------:R-:W-:Y:S02]  /*09e0*/  F2FP.F16.F32.PACK_AB R10, RZ, R10 ;  /* 0x0000000aff0a723e */ /* 0x000fe400000000ff */
[----:B------:R-:W-:Y:S02]  /*09f0*/  F2FP.F16.F32.PACK_AB R18, RZ, R18 ;  /* 0x00000012ff12723e */ /* 0x000fe400000000ff */
        /* <DEDUP_REMOVED lines=20> */
[----:B------:R-:W-:Y:S05]  /*0b40*/  EXIT ;  /* 0x000000000000794d */ /* 0x000fea0003800000 */
.L_x_4:
        /* <DEDUP_REMOVED lines=11> */
.L_x_8:


//--------------------- .text._Z19dequant_q4_0_kernelPKhP6__halfi --------------------------
	.section	.text._Z19dequant_q4_0_kernelPKhP6__halfi,"ax",@progbits
	.align	128
        .global         _Z19dequant_q4_0_kernelPKhP6__halfi
        .type           _Z19dequant_q4_0_kernelPKhP6__halfi,@function
        .size           _Z19dequant_q4_0_kernelPKhP6__halfi,(.L_x_9 - _Z19dequant_q4_0_kernelPKhP6__halfi)
        .other          _Z19dequant_q4_0_kernelPKhP6__halfi,@"STO_CUDA_ENTRY STV_DEFAULT"
_Z19dequant_q4_0_kernelPKhP6__halfi:
.text._Z19dequant_q4_0_kernelPKhP6__halfi:
        /* <DEDUP_REMOVED lines=12> */
[----:B------:R-:W-:-:S05]  /*00c0*/  LEA.HI.X.SX32 R3, R0, UR7, 0x1, P0 ;  /* 0x0000000700037c11 */ /* 0x000fca00080f0eff */
[----:B-1----:R-:W2:Y:S04]  /*00d0*/  LDG.E.U8.CONSTANT R17, desc[UR4][R2.64+0x3] ;  /* 0x0000030402117981 */ /* 0x002ea8000c1e9100 */
[----:B------:R-:W3:Y:S04]  /*00e0*/  LDG.E.U8.CONSTANT R19, desc[UR4][R2.64+0x2] ;  /* 0x0000020402137981 */ /* 0x000ee8000c1e9100 */
[----:B------:R-:W4:Y:S04]  /*00f0*/  LDG.E.U8.CONSTANT R0, desc[UR4][R2.64+0x5] ;  /* 0x0000050402007981 */ /* 0x000f28000c1e9100 */
[----:B------:R-:W5:Y:S04]  /*0100*/  LDG.E.U8.CONSTANT R18, desc[UR4][R2.64+0x4] ;  /* 0x0000040402127981 */ /* 0x000f68000c1e9100 */
[----:B------:R-:W5:Y:S04]  /*0110*/  LDG.E.U16.CONSTANT R7, desc[UR4][R2.64] ;  /* 0x0000000402077981 */ /* 0x000f68000c1e9500 */
[----:B------:R-:W5:Y:S04]  /*0120*/  LDG.E.U8.CONSTANT R5, desc[UR4][R2.64+0x7] ;  /* 0x0000070402057981 */ /* 0x000f68000c1e9100 */
        /* <DEDUP_REMOVED lines=10> */
[----:B------:R0:W5:Y:S02]  /*01d0*/  LDG.E.U8.CONSTANT R15, desc[UR4][R2.64+0x10] ;  /* 0x00001004020f7981 */ /* 0x000164000c1e9100 */
[----:B0-----:R-:W0:Y:S01]  /*01e0*/  LDC.64 R2, c[0x0][0x388] ;  /* 0x0000e200ff027b82 */ /* 0x001e220000000a00 */
[----:B--2---:R-:W-:-:S02]  /*01f0*/  LEA.HI R22, R17, 0xfffffff8, RZ, 0x1c ;  /* 0xfffffff811167811 */ /* 0x004fc400078fe0ff */
[----:B------:R-:W-:Y:S02]  /*0200*/  LOP3.LUT R17, R17, 0xf, RZ, 0xc0, !PT ;  /* 0x0000000f11117812 */ /* 0x000fe400078ec0ff */
[----:B---3--:R-:W-:Y:S02]  /*0210*/  LEA.HI R26, R19, 0xfffffff8, RZ, 0x1c ;  /* 0xfffffff8131a7811 */ /* 0x008fe400078fe0ff */
[----:B------:R-:W1:Y:S01]  /*0220*/  I2F.S16 R22, R22 ;  /* 0x0000001600167306 */ /* 0x000e620000101400 */
[----:B------:R-:W-:Y:S01]  /*0230*/  VIADD R23, R17, 0xfffffff8 ;  /* 0xfffffff811177836 */ /* 0x000fe20000000000 */
[----:B----4-:R-:W-:Y:S02]  /*0240*/  LEA.HI R27, R0, 0xfffffff8, RZ, 0x1c ;  /* 0xfffffff8001b7811 */ /* 0x010fe400078fe0ff */
[----:B------:R-:W-:Y:S02]  /*0250*/  LOP3.LUT R20, R19, 0xf, RZ, 0xc0, !PT ;  /* 0x0000000f13147812 */ /* 0x000fe400078ec0ff */
[----:B-----5:R-:W-:-:S02]  /*0260*/  LEA.HI R21, R18, 0xfffffff8, RZ, 0x1c ;  /* 0xfffffff812157811 */ /* 0x020fc400078fe0ff */
[----:B------:R-:W2:Y:S01]  /*0270*/  I2F.S16 R23, R23 ;  /* 0x0000001700177306 */ /* 0x000ea20000101400 */
[----:B------:R-:W-:-:S07]  /*0280*/  VIADD R20, R20, 0xfffffff8 ;  /* 0xfffffff814147836 */ /* 0x000fce0000000000 */
[----:B------:R3:W-:Y:S08]  /*0290*/  I2F.S16 R19, R27 ;  /* 0x0000001b00137306 */ /* 0x0007f00000101400 */
[----:B------:R-:W4:Y:S01]  /*02a0*/  I2F.S16 R26, R26 ;  /* 0x0000001a001a7306 */ /* 0x000f220000101400 */
[----:B---3--:R-:W-:Y:S02]  /*02b0*/  LOP3.LUT R27, R18, 0xf, RZ, 0xc0, !PT ;  /* 0x0000000f121b7812 */ /* 0x008fe400078ec0ff */
[----:B-1----:R-:W-:-:S05]  /*02c0*/  F2FP.F16.F32.PACK_AB R22, RZ, R22 ;  /* 0x00000016ff16723e */ /* 0x002fca00000000ff */
[----:B------:R-:W1:Y:S08]  /*02d0*/  I2F.S16 R21, R21 ;  /* 0x0000001500157306 */ /* 0x000e700000101400 */
[----:B------:R3:W-:Y:S01]  /*02e0*/  I2F.S16 R25, R20 ;  /* 0x0000001400197306 */ /* 0x0007e20000101400 */
[----:B--2---:R-:W-:Y:S01]  /*02f0*/  F2FP.F16.F32.PACK_AB R23, RZ, R23 ;  /* 0x00000017ff17723e */ /* 0x004fe200000000ff */
[----:B---3--:R-:W-:-:S02]  /*0300*/  VIADD R20, R27, 0xfffffff8 ;  /* 0xfffffff81b147836 */ /* 0x008fc40000000000 */
[----:B------:R-:W-:Y:S02]  /*0310*/  IMAD.SHL.U32 R27, R24, 0x20, RZ ;  /* 0x00000020181b7824 */ /* 0x000fe400078e00ff */
[----:B------:R-:W-:Y:S02]  /*0320*/  HMUL2 R22, R7.H0_H0, R22.H0_H0 ;  /* 0x2000001607167232 */ /* 0x000fe40000000800 */
[----:B------:R-:W2:Y:S01]  /*0330*/  I2F.S16 R20, R20 ;  /* 0x0000001400147306 */ /* 0x000ea20000101400 */
[----:B0-----:R-:W-:Y:S01]  /*0340*/  IMAD.WIDE R2, R27, 0x2, R2 ;  /* 0x000000021b027825 */ /* 0x001fe200078e0202 */
[----:B----4-:R-:W-:-:S03]  /*0350*/  F2FP.F16.F32.PACK_AB R26, RZ, R26 ;  /* 0x0000001aff1a723e */ /* 0x010fc600000000ff */
[C---:B------:R-:W-:Y:S01]  /*0360*/  HMUL2 R27, R7.reuse.H0_H0, R23.H0_H0 ;  /* 0x20000017071b7232 */ /* 0x040fe20000000800 */
[----:B------:R-:W-:Y:S01]  /*0370*/  LEA.HI R28, R5, 0xfffffff8, RZ, 0x1c ;  /* 0xfffffff8051c7811 */ /* 0x000fe200078fe0ff */
[----:B------:R0:W-:Y:S01]  /*0380*/  STG.E.U16 desc[UR4][R2.64+0x6], R22 ;  /* 0x0000061602007986 */ /* 0x0001e2000c101504 */
[----:B-1----:R-:W-:Y:S01]  /*0390*/  F2FP.F16.F32.PACK_AB R23, RZ, R21 ;  /* 0x00000015ff17723e */ /* 0x002fe200000000ff */
[C---:B------:R-:W-:Y:S01]  /*03a0*/  HMUL2 R26, R7.reuse.H0_H0, R26.H0_H0 ;  /* 0x2000001a071a7232 */ /* 0x040fe20000000800 */
[----:B------:R1:W-:Y:S01]  /*03b0*/  I2F.S16 R18, R28 ;  /* 0x0000001c00127306 */ /* 0x0003e20000101400 */
[----:B------:R3:W-:Y:S02]  /*03c0*/  STG.E.U16 desc[UR4][R2.64+0x4], R27 ;  /* 0x0000041b02007986 */ /* 0x0007e4000c101504 */
[----:B------:R-:W-:Y:S01]  /*03d0*/  HMUL2 R23, R7.H0_H0, R23.H0_H0 ;  /* 0x2000001707177232 */ /* 0x000fe20000000800 */
[----:B0-----:R-:W-:Y:S01]  /*03e0*/  LOP3.LUT R22, R0, 0xf, RZ, 0xc0, !PT ;  /* 0x0000000f00167812 */ /* 0x001fe200078ec0ff */
[----:B------:R2:W-:Y:S01]  /*03f0*/  STG.E.U16 desc[UR4][R2.64+0x2], R26 ;  /* 0x0000021a02007986 */ /* 0x0005e2000c101504 */
[----:B-1----:R-:W-:-:S03]  /*0400*/  LEA.HI R28, R9, 0xfffffff8, RZ, 0x1c ;  /* 0xfffffff8091c7811 */ /* 0x002fc600078fe0ff */
[----:B---3--:R-:W-:Y:S01]  /*0410*/  VIADD R27, R22, 0xfffffff8 ;  /* 0xfffffff8161b7836 */ /* 0x008fe20000000000 */
[C---:B------:R-:W-:Y:S01]  /*0420*/  LOP3.LUT R22, R4.reuse, 0xf, RZ, 0xc0, !PT ;  /* 0x0000000f04167812 */ /* 0x040fe200078ec0ff */
[----:B------:R0:W-:Y:S01]  /*0430*/  I2F.S16 R21, R28 ;  /* 0x0000001c00157306 */ /* 0x0001e20000101400 */
[----:B------:R-:W-:Y:S02]  /*0440*/  LEA.HI R17, R4, 0xfffffff8, RZ, 0x1c ;  /* 0xfffffff804117811 */ /* 0x000fe400078fe0ff */
[----:B--2---:R-:W-:Y:S01]  /*0450*/  F2FP.F16.F32.PACK_AB R26, RZ, R20 ;  /* 0x00000014ff1a723e */ /* 0x004fe200000000ff */
[----:B------:R-:W-:Y:S01]  /*0460*/  VIADD R22, R22, 0xfffffff8 ;  /* 0xfffffff816167836 */ /* 0x000fe20000000000 */
[----:B0-----:R-:W-:-:S03]  /*0470*/  PRMT R28, R23, 0x7610, R28 ;  /* 0x00007610171c7816 */ /* 0x001fc6000000001c */
[----:B------:R-:W0:Y:S01]  /*0480*/  I2F.S16 R23, R27 ;  /* 0x0000001b00177306 */ /* 0x000e220000101400 */
[----:B------:R-:W-:Y:S01]  /*0490*/  HMUL2 R26, R7.H0_H0, R26.H0_H0 ;  /* 0x2000001a071a7232 */ /* 0x000fe20000000800 */
[----:B------:R-:W-:-:S04]  /*04a0*/  F2FP.F16.F32.PACK_AB R25, RZ, R25 ;  /* 0x00000019ff19723e */ /* 0x000fc800000000ff */
[----:B------:R1:W-:Y:S02]  /*04b0*/  STG.E.U16 desc[UR4][R2.64+0x8], R26 ;  /* 0x0000081a02007986 */ /* 0x0003e4000c101504 */
[----:B------:R-:W2:Y:S01]  /*04c0*/  I2F.S16 R17, R17 ;  /* 0x0000001100117306 */ /* 0x000ea20000101400 */
[----:B------:R-:W-:-:S07]  /*04d0*/  HMUL2 R25, R7.H0_H0, R25.H0_H0 ;  /* 0x2000001907197232 */ /* 0x000fce0000000800 */
[----:B------:R-:W3:Y:S01]  /*04e0*/  I2F.S16 R22, R22 ;  /* 0x0000001600167306 */ /* 0x000ee20000101400 */
[----:B-1----:R-:W-:Y:S02]  /*04f0*/  LOP3.LUT R26, R5, 0xf, RZ, 0xc0, !PT ;  /* 0x0000000f051a7812 */ /* 0x002fe400078ec0ff */
[----:B------:R-:W-:-:S03]  /*0500*/  LEA.HI R24, R6, 0xfffffff8, RZ, 0x1c ;  /* 0xfffffff806187811 */ /* 0x000fc600078fe0ff */
[----:B------:R-:W-:Y:S01]  /*0510*/  VIADD R26, R26, 0xfffffff8 ;  /* 0xfffffff81a1a7836 */ /* 0x000fe20000000000 */
[----:B------:R-:W-:Y:S02]  /*0520*/  F2FP.F16.F32.PACK_AB R19, RZ, R19 ;  /* 0x00000013ff13723e */ /* 0x000fe400000000ff */
[----:B0-----:R-:W-:Y:S02]  /*0530*/  F2FP.F16.F32.PACK_AB R23, RZ, R23 ;  /* 0x00000017ff17723e */ /* 0x001fe400000000ff */
[----:B------:R-:W-:Y:S02]  /*0540*/  LOP3.LUT R27, R6, 0xf, RZ, 0xc0, !PT ;  /* 0x0000000f061b7812 */ /* 0x000fe400078ec0ff */
[----:B------:R-:W-:Y:S01]  /*0550*/  PRMT R29, R25, 0x7610, R29 ;  /* 0x00007610191d7816 */ /* 0x000fe2000000001d */
[----:B------:R-:W0:Y:S01]  /*0560*/  I2F.S16 R6, R26 ;  /* 0x0000001a00067306 */ /* 0x000e220000101400 */
[----:B------:R1:W-:Y:S01]  /*0570*/  STG.E.U16 desc[UR4][R2.64+0xa], R28 ;  /* 0x00000a1c02007986 */ /* 0x0003e2000c101504 */
[C---:B------:R-:W-:Y:S01]  /*0580*/  HMUL2 R19, R7.reuse.H0_H0, R19.H0_H0 ;  /* 0x2000001307137232 */ /* 0x040fe20000000800 */
[----:B--2---:R-:W-:Y:S01]  /*0590*/  F2FP.F16.F32.PACK_AB R17, RZ, R17 ;  /* 0x00000011ff11723e */ /* 0x004fe200000000ff */
[----:B------:R-:W-:Y:S01]  /*05a0*/  HMUL2 R23, R7.H0_H0, R23.H0_H0 ;  /* 0x2000001707177232 */ /* 0x000fe20000000800 */
[----:B------:R2:W-:Y:S01]  /*05b0*/  STG.E.U16 desc[UR4][R2.64], R29 ;  /* 0x0000001d02007986 */ /* 0x0005e2000c101504 */
[----:B---3--:R-:W-:Y:S01]  /*05c0*/  F2FP.F16.F32.PACK_AB R22, RZ, R22 ;  /* 0x00000016ff16723e */ /* 0x008fe200000000ff */
[----:B------:R-:W-:Y:S01]  /*05d0*/  VIADD R27, R27, 0xfffffff8 ;  /* 0xfffffff81b1b7836 */ /* 0x000fe20000000000 */
[----:B-1----:R-:W-:Y:S01]  /*05e0*/  LEA.HI R28, R12, 0xfffffff8, RZ, 0x1c ;  /* 0xfffffff80c1c7811 */ /* 0x002fe200078fe0ff */
[----:B------:R1:W-:Y:S01]  /*05f0*/  STG.E.U16 desc[UR4][R2.64+0xe], R19 ;  /* 0x00000e1302007986 */ /* 0x0003e2000c101504 */
[----:B--2---:R-:W-:-:S02]  /*0600*/  LEA.HI R29, R11, 0xfffffff8, RZ, 0x1c ;  /* 0xfffffff80b1d7811 */ /* 0x004fc400078fe0ff */
[----:B------:R2:W-:Y:S01]  /*0610*/  I2F.S16 R4, R28 ;  /* 0x0000001c00047306 */ /* 0x0005e20000101400 */
[----:B0-----:R-:W-:-:S07]  /*0620*/  F2FP.F16.F32.PACK_AB R6, RZ, R6 ;  /* 0x00000006ff06723e */ /* 0x001fce00000000ff */
[----:B------:R0:W-:Y:S01]  /*0630*/  I2F.S16 R0, R29 ;  /* 0x0000001d00007306 */ /* 0x0001e20000101400 */
[----:B--2---:R-:W-:Y:S01]  /*0640*/  PRMT R28, R23, 0x7610, R28 ;  /* 0x00007610171c7816 */ /* 0x004fe2000000001c */
[C---:B------:R-:W-:Y:S02]  /*0650*/  HMUL2 R23, R7.reuse.H0_H0, R17.H0_H0 ;  /* 0x2000001107177232 */ /* 0x040fe40000000800 */
[----:B-1----:R-:W-:Y:S01]  /*0660*/  HMUL2 R19, R7.H0_H0, R22.H0_H0 ;  /* 0x2000001607137232 */ /* 0x002fe20000000800 */
[----:B------:R-:W-:-:S03]  /*0670*/  LOP3.LUT R22, R8, 0xf, RZ, 0xc0, !PT ;  /* 0x0000000f08167812 */ /* 0x000fc600078ec0ff */
[----:B------:R-:W1:Y:S01]  /*0680*/  I2F.S16 R17, R27 ;  /* 0x0000001b00117306 */ /* 0x000e620000101400 */
[----:B0-----:R-:W-:Y:S01]  /*0690*/  LEA.HI R29, R13, 0xfffffff8, RZ, 0x1c ;  /* 0xfffffff80d1d7811 */ /* 0x001fe200078fe0ff */
[----:B------:R-:W-:Y:S01]  /*06a0*/  VIADD R22, R22, 0xfffffff8 ;  /* 0xfffffff816167836 */ /* 0x000fe20000000000 */
[----:B------:R-:W-:-:S05]  /*06b0*/  LEA.HI R26, R14, 0xfffffff8, RZ, 0x1c ;  /* 0xfffffff80e1a7811 */ /* 0x000fca00078fe0ff */
[----:B------:R0:W-:Y:S01]  /*06c0*/  I2F.S16 R5, R29 ;  /* 0x0000001d00057306 */ /* 0x0001e20000101400 */
[----:B------:R-:W-:Y:S01]  /*06d0*/  HMUL2 R6, R7.H0_H0, R6.H0_H0 ;  /* 0x2000000607067232 */ /* 0x000fe20000000800 */
[----:B------:R-:W-:Y:S02]  /*06e0*/  LEA.HI R25, R8, 0xfffffff8, RZ, 0x1c ;  /* 0xfffffff808197811 */ /* 0x000fe400078fe0ff */
[----:B0-----:R-:W-:Y:S02]  /*06f0*/  PRMT R29, R23, 0x7610, R29 ;  /* 0x00007610171d7816 */ /* 0x001fe4000000001d */
[----:B------:R-:W-:Y:S02]  /*0700*/  PRMT R23, R19, 0x7610, R23 ;  /* 0x0000761013177816 */ /* 0x000fe40000000017 */
[----:B------:R-:W-:Y:S02]  /*0710*/  LOP3.LUT R19, R9, 0xf, RZ, 0xc0, !PT ;  /* 0x0000000f09137812 */ /* 0x000fe400078ec0ff */
[----:B------:R-:W0:Y:S03]  /*0720*/  I2F.S16 R9, R22 ;  /* 0x0000001600097306 */ /* 0x000e260000101400 */
[----:B------:R-:W-:-:S05]  /*0730*/  VIADD R19, R19, 0xfffffff8 ;  /* 0xfffffff813137836 */ /* 0x000fca0000000000 */
[----:B------:R2:W-:Y:S01]  /*0740*/  I2F.S16 R8, R26 ;  /* 0x0000001a00087306 */ /* 0x0005e20000101400 */
[----:B------:R-:W-:Y:S02]  /*0750*/  LEA.HI R20, R10, 0xfffffff8, RZ, 0x1c ;  /* 0xfffffff80a147811 */ /* 0x000fe400078fe0ff */
[----:B--2---:R-:W-:Y:S02]  /*0760*/  PRMT R26, R6, 0x7610, R26 ;  /* 0x00007610061a7816 */ /* 0x004fe4000000001a */
[----:B-1----:R-:W-:-:S03]  /*0770*/  F2FP.F16.F32.PACK_AB R6, RZ, R17 ;  /* 0x00000011ff06723e */ /* 0x002fc600000000ff */
[----:B------:R1:W2:Y:S01]  /*0780*/  I2F.S16 R17, R19 ;  /* 0x0000001300117306 */ /* 0x0002a20000101400 */
[----:B------:R-:W-:Y:S02]  /*0790*/  LOP3.LUT R10, R10, 0xf, RZ, 0xc0, !PT ;  /* 0x0000000f0a0a7812 */ /* 0x000fe400078ec0ff */
[----:B0-----:R-:W-:Y:S02]  /*07a0*/  F2FP.F16.F32.PACK_AB R9, RZ, R9 ;  /* 0x00000009ff09723e */ /* 0x001fe400000000ff */
[----:B------:R-:W-:Y:S02]  /*07b0*/  LOP3.LUT R11, R11, 0xf, RZ, 0xc0, !PT ;  /* 0x0000000f0b0b7812 */ /* 0x000fe400078ec0ff */
[----:B------:R-:W-:Y:S01]  /*07c0*/  F2FP.F16.F32.PACK_AB R18, RZ, R18 ;  /* 0x00000012ff12723e */ /* 0x000fe200000000ff */
[----:B-1----:R-:W-:Y:S02]  /*07d0*/  VIADD R19, R10, 0xfffffff8 ;  /* 0xfffffff80a137836 */ /* 0x002fe40000000000 */
[----:B------:R-:W-:-:S02]  /*07e0*/  HMUL2 R10, R7.H0_H0, R9.H0_H0 ;  /* 0x20000009070a7232 */ /* 0x000fc40000000800 */
[----:B------:R-:W-:Y:S01]  /*07f0*/  VIADD R11, R11, 0xfffffff8 ;  /* 0xfffffff80b0b7836 */ /* 0x000fe20000000000 */
[----:B------:R0:W1:Y:S01]  /*0800*/  I2F.S16 R9, R19 ;  /* 0x0000001300097306 */ /* 0x0000620000101400 */
[----:B--2---:R-:W-:Y:S01]  /*0810*/  F2FP.F16.F32.PACK_AB R17, RZ, R17 ;  /* 0x00000011ff11723e */ /* 0x004fe200000000ff */
[----:B------:R-:W-:Y:S01]  /*0820*/  HMUL2 R18, R7.H0_H0, R18.H0_H0 ;  /* 0x2000001207127232 */ /* 0x000fe20000000800 */
[----:B------:R-:W-:-:S03]  /*0830*/  LOP3.LUT R12, R12, 0xf, RZ, 0xc0, !PT ;  /* 0x0000000f0c0c7812 */ /* 0x000fc600078ec0ff */
[C---:B------:R-:W-:Y:S02]  /*0840*/  HMUL2 R17, R7.reuse.H0_H0, R17.H0_H0 ;  /* 0x2000001107117232 */ /* 0x040fe40000000800 */
[----:B------:R-:W2:Y:S01]  /*0850*/  I2F.S16 R11, R11 ;  /* 0x0000000b000b7306 */ /* 0x000ea20000101400 */
[----:B------:R-:W-:Y:S01]  /*0860*/  PRMT R27, R18, 0x7610, R27 ;  /* 0x00007610121b7816 */ /* 0x000fe2000000001b */
[----:B------:R-:W-:Y:S01]  /*0870*/  HMUL2 R18, R7.H0_H0, R6.H0_H0 ;  /* 0x2000000607127232 */ /* 0x000fe20000000800 */
[----:B0-----:R-:W-:Y:S01]  /*0880*/  PRMT R19, R17, 0x7610, R19 ;  /* 0x0000761011137816 */ /* 0x001fe20000000013 */
[----:B------:R-:W-:-:S03]  /*0890*/  VIADD R17, R12, 0xfffffff8 ;  /* 0xfffffff80c117836 */ /* 0x000fc60000000000 */
[----:B------:R0:W-:Y:S01]  /*08a0*/  STG.E.U16 desc[UR4][R2.64+0x18], R18 ;  /* 0x0000181202007986 */ /* 0x0001e2000c101504 */
[----:B-1----:R-:W-:Y:S02]  /*08b0*/  F2FP.F16.F32.PACK_AB R12, RZ, R9 ;  /* 0x00000009ff0c723e */ /* 0x002fe400000000ff */
[----:B------:R1:W3:Y:S01]  /*08c0*/  I2F.S16 R9, R17 ;  /* 0x0000001100097306 */ /* 0x0002e20000101400 */
[----:B------:R-:W-:Y:S02]  /*08d0*/  PRMT R22, R10, 0x7610, R22 ;  /* 0x000076100a167816 */ /* 0x000fe40000000016 */
[----:B------:R-:W-:Y:S02]  /*08e0*/  LEA.HI R10, R16, 0xfffffff8, RZ, 0x1c ;  /* 0xfffffff8100a7811 */ /* 0x000fe400078fe0ff */
[----:B0-----:R-:W-:Y:S02]  /*08f0*/  LOP3.LUT R18, R13, 0xf, RZ, 0xc0, !PT ;  /* 0x0000000f0d127812 */ /* 0x001fe400078ec0ff */
[----:B------:R-:W-:-:S02]  /*0900*/  F2FP.F16.F32.PACK_AB R13, RZ, R0 ;  /* 0x00000000ff0d723e */ /* 0x000fc400000000ff */
[----:B--2---:R-:W-:Y:S01]  /*0910*/  F2FP.F16.F32.PACK_AB R11, RZ, R11 ;  /* 0x0000000bff0b723e */ /* 0x004fe200000000ff */
[----:B------:R-:W-:Y:S01]  /*0920*/  VIADD R0, R18, 0xfffffff8 ;  /* 0xfffffff812007836 */ /* 0x000fe20000000000 */
[----:B------:R-:W-:Y:S02]  /*0930*/  LOP3.LUT R18, R14, 0xf, RZ, 0xc0, !PT ;  /* 0x0000000f0e127812 */ /* 0x000fe400078ec0ff */
[----:B------:R-:W-:Y:S02]  /*0940*/  LOP3.LUT R16, R16, 0xf, RZ, 0xc0, !PT ;  /* 0x0000000f10107812 */ /* 0x000fe400078ec0ff */
[C---:B------:R-:W-:Y:S01]  /*0950*/  LEA.HI R6, R15.reuse, 0xfffffff8, RZ, 0x1c ;  /* 0xfffffff80f067811 */ /* 0x040fe200078fe0ff */
[C---:B------:R-:W-:Y:S01]  /*0960*/  HMUL2 R13, R7.reuse.H0_H0, R13.H0_H0 ;  /* 0x2000000d070d7232 */ /* 0x040fe20000000800 */
[----:B------:R-:W-:Y:S01]  /*0970*/  LOP3.LUT R15, R15, 0xf, RZ, 0xc0, !PT ;  /* 0x0000000f0f0f7812 */ /* 0x000fe200078ec0ff */
[----:B------:R-:W-:Y:S01]  /*0980*/  HMUL2 R11, R7.H0_H0, R11.H0_H0 ;  /* 0x2000000b070b7232 */ /* 0x000fe20000000800 */
[----:B------:R-:W-:Y:S01]  /*0990*/  F2FP.F16.F32.PACK_AB R14, RZ, R4 ;  /* 0x00000004ff0e723e */ /* 0x000fe200000000ff */
[----:B------:R-:W-:-:S02]  /*09a0*/  VIADD R4, R18, 0xfffffff8 ;  /* 0xfffffff812047836 */ /* 0x000fc40000000000 */
[----:B------:R-:W-:Y:S01]  /*09b0*/  VIADD R16, R16, 0xfffffff8 ;  /* 0xfffffff810107836 */ /* 0x000fe20000000000 */
[----:B-1----:R-:W-:Y:S01]  /*09c0*/  PRMT R17, R13, 0x7610, R17 ;  /* 0x000076100d117816 */ /* 0x002fe20000000011 */
[----:B------:R-:W-:Y:S01]  /*09d0*/  VIADD R15, R15, 0xfffffff8 ;  /* 0xfffffff80f0f7836 */ /* 0x000fe20000000000 */
[----:B------:R-:W-:Y:S01]  /*09e0*/  PRMT R13, R11, 0x7610, R13 ;  /* 0x000076100b0d7816 */ /* 0x000fe2000000000d */
[----:B------:R-:W0:Y:S01]  /*09f0*/  I2F.S16 R24, R24 ;  /* 0x0000001800187306 */ /* 0x000e220000101400 */
[----:B---3--:R-:W-:-:S07]  /*0a00*/  F2FP.F16.F32.PACK_AB R11, RZ, R9 ;  /* 0x00000009ff0b723e */ /* 0x008fce00000000ff */
[----:B------:R-:W1:Y:S08]  /*0a10*/  I2F.S16 R25, R25 ;  /* 0x0000001900197306 */ /* 0x000e700000101400 */
[----:B------:R-:W2:Y:S08]  /*0a20*/  I2F.S16 R20, R20 ;  /* 0x0000001400147306 */ /* 0x000eb00000101400 */
[----:B------:R-:W-:Y:S08]  /*0a30*/  I2F.S16 R6, R6 ;  /* 0x0000000600067306 */ /* 0x000ff00000101400 */
[----:B------:R-:W-:Y:S08]  /*0a40*/  I2F.S16 R10, R10 ;  /* 0x0000000a000a7306 */ /* 0x000ff00000101400 */
[----:B------:R-:W3:Y:S08]  /*0a50*/  I2F.S16 R0, R0 ;  /* 0x0000000000007306 */ /* 0x000ef00000101400 */
[----:B------:R-:W4:Y:S08]  /*0a60*/  I2F.S16 R4, R4 ;  /* 0x0000000400047306 */ /* 0x000f300000101400 */
[----:B------:R-:W5:Y:S08]  /*0a70*/  I2F.S16 R9, R15 ;  /* 0x0000000f00097306 */ /* 0x000f700000101400 */
[----:B------:R-:W5:Y:S01]  /*0a80*/  I2F.S16 R16, R16 ;  /* 0x0000001000107306 */ /* 0x000f620000101400 */
[----:B0-----:R-:W-:-:S02]  /*0a90*/  F2FP.F16.F32.PACK_AB R24, RZ, R24 ;  /* 0x00000018ff18723e */ /* 0x001fc400000000ff */
[----:B-1----:R-:W-:Y:S02]  /*0aa0*/  F2FP.F16.F32.PACK_AB R25, RZ, R25 ;  /* 0x00000019ff19723e */ /* 0x002fe400000000ff */
[----:B------:R-:W-:Y:S02]  /*0ab0*/  F2FP.F16.F32.PACK_AB R21, RZ, R21 ;  /* 0x00000015ff15723e */ /* 0x000fe400000000ff */
[----:B--2---:R-:W-:Y:S02]  /*0ac0*/  F2FP.F16.F32.PACK_AB R20, RZ, R20 ;  /* 0x00000014ff14723e */ /* 0x004fe400000000ff */
[----:B------:R-:W-:Y:S02]  /*0ad0*/  F2FP.F16.F32.PACK_AB R5, RZ, R5 ;  /* 0x00000005ff05723e */ /* 0x000fe400000000ff */
[----:B---3--:R-:W-:Y:S02]  /*0ae0*/  F2FP.F16.F32.PACK_AB R0, RZ, R0 ;  /* 0x00000000ff00723e */ /* 0x008fe400000000ff */
[----:B------:R-:W-:-:S02]  /*0af0*/  F2FP.F16.F32.PACK_AB R8, RZ, R8 ;  /* 0x00000008ff08723e */ /* 0x000fc400000000ff */
[----:B----4-:R-:W-:Y:S02]  /*0b00*/  F2FP.F16.F32.PACK_AB R4, RZ, R4 ;  /* 0x00000004ff04723e */ /* 0x010fe400000000ff */
[----:B------:R-:W-:Y:S02]  /*0b10*/  F2FP.F16.F32.PACK_AB R6, RZ, R6 ;  /* 0x00000006ff06723e */ /* 0x000fe400000000ff */
[----:B-----5:R-:W-:Y:S02]  /*0b20*/  F2FP.F16.F32.PACK_AB R9, RZ, R9 ;  /* 0x00000009ff09723e */ /* 0x020fe400000000ff */
[----:B------:R-:W-:Y:S02]  /*0b30*/  F2FP.F16.F32.PACK_AB R10, RZ, R10 ;  /* 0x0000000aff0a723e */ /* 0x000fe400000000ff */
[----:B------:R-:W-:Y:S01]  /*0b40*/  F2FP.F16.F32.PACK_AB R16, RZ, R16 ;  /* 0x00000010ff10723e */ /* 0x000fe200000000ff */
[C---:B------:R-:W-:Y:S02]  /*0b50*/  HMUL2 R24, R7.reuse.H0_H0, R24.H0_H0 ;  /* 0x2000001807187232 */ /* 0x040fe40000000800 */
[----:B------:R-:W-:-:S02]  /*0b60*/  HMUL2 R25, R7.H0_H0, R25.H0_H0 ;  /* 0x2000001907197232 */ /* 0x000fc40000000800 */
[C---:B------:R-:W-:Y:S02]  /*0b70*/  HMUL2 R21, R7.reuse.H0_H0, R21.H0_H0 ;  /* 0x2000001507157232 */ /* 0x040fe40000000800 */
[C---:B------:R-:W-:Y:S02]  /*0b80*/  HMUL2 R20, R7.reuse.H0_H0, R20.H0_H0 ;  /* 0x2000001407147232 */ /* 0x040fe40000000800 */
[C---:B------:R-:W-:Y:S02]  /*0b90*/  HMUL2 R12, R7.reuse.H0_H0, R12.H0_H0 ;  /* 0x2000000c070c7232 */ /* 0x040fe40000000800 */
[C---:B------:R-:W-:Y:S02]  /*0ba0*/  HMUL2 R14, R7.reuse.H0_H0, R14.H0_H0 ;  /* 0x2000000e070e7232 */ /* 0x040fe40000000800 */
        /* <DEDUP_REMOVED lines=8> */
[----:B------:R-:W-:Y:S01]  /*0c30*/  HMUL2 R16, R7.H0_H0, R16.H0_H0 ;  /* 0x2000001007107232 */ /* 0x000fe20000000800 */
        /* <DEDUP_REMOVED lines=25> */
.L_x_5:
        /* <DEDUP_REMOVED lines=11> */
.L_x_9:


//--------------------- .nv.shared.reserved.0     --------------------------
	.section	.nv.shared.reserved.0,"aw",@nobits
	.weak		__nv_reservedSMEM_offset_0_alias
	.size		__nv_reservedSMEM_offset_0_alias, 0, 64
	.other		__nv_reservedSMEM_offset_0_alias,@"STO_CUDA_RESERVED_SHARED STV_DEFAULT"
__nv_reservedSMEM_offset_0_alias:
	.zero		0
	.zero		64


//--------------------- .nv.constant0._Z19dequant_q6_k_kernelPKhP6__halfi --------------------------
	.section	.nv.constant0._Z19dequant_q6_k_kernelPKhP6__halfi,"a",@progbits
	.sectionflags	@""
	.align	4
.nv.constant0._Z19dequant_q6_k_kernelPKhP6__halfi:
	.zero		916


//--------------------- .nv.constant0._Z19dequant_q4_k_kernelPKhP6__halfi --------------------------
	.section	.nv.constant0._Z19dequant_q4_k_kernelPKhP6__halfi,"a",@progbits
	.sectionflags	@""
	.align	4
.nv.constant0._Z19dequant_q4_k_kernelPKhP6__halfi:
	.zero		916


//--------------------- .nv.constant0._Z19dequant_q8_0_kernelPKhP6__halfi --------------------------
	.section	.nv.constant0._Z19dequant_q8_0_kernelPKhP6__halfi,"a",@progbits
	.sectionflags	@""
	.align	4
.nv.constant0._Z19dequant_q8_0_kernelPKhP6__halfi:
	.zero		916


//--------------------- .nv.constant0._Z19dequant_q4_0_kernelPKhP6__halfi --------------------------
	.section	.nv.constant0._Z19dequant_q4_0_kernelPKhP6__halfi,"a",@progbits
	.sectionflags	@""
	.align	4
.nv.constant0._Z19dequant_q4_0_kernelPKhP6__halfi:
	.zero		916


//--------------------- SYMBOLS --------------------------

	.type		.nv.reservedSmem.offset0,@object
	.size		.nv.reservedSmem.offset0,0x4
